def gluon_tcgen05(
    a_ptr,
    b_ptr,
    c_ptr,
    M,
    N,
    K,
    stride_am,
    stride_bk,
    stride_cm,
    BLOCK_M: gl.constexpr,
    BLOCK_N: gl.constexpr,
    BLOCK_K: gl.constexpr,
    DTYPE: gl.constexpr,
    A_LAYOUT: gl.constexpr,
    B_LAYOUT: gl.constexpr,
    C_LAYOUT: gl.constexpr,
    B_SHAPE: gl.constexpr,
    TMEM_LAYOUT: gl.constexpr,
    TMEM_REG: gl.constexpr,
    TRANS_B: gl.constexpr,
    NUM_BUFFERS: gl.constexpr,
):
    a_desc = tma.make_tensor_descriptor(
        a_ptr, [M, K], [stride_am, 1], [BLOCK_M, BLOCK_K], A_LAYOUT
    )
    b_desc = tma.make_tensor_descriptor(
        b_ptr,
        [N, K] if TRANS_B else [K, N],
        [stride_bk, 1],
        B_SHAPE,
        B_LAYOUT,
    )
    c_desc = tma.make_tensor_descriptor(
        c_ptr, [M, N], [stride_cm, 1], [BLOCK_M, BLOCK_N], C_LAYOUT
    )

    a_bufs = gl.allocate_shared_memory(
        DTYPE, [NUM_BUFFERS, BLOCK_M, BLOCK_K], A_LAYOUT
    )
    b_bufs = gl.allocate_shared_memory(DTYPE, [NUM_BUFFERS] + B_SHAPE, B_LAYOUT)

    pid_m = gl.program_id(0)
    pid_n = gl.program_id(1)
    off_m = pid_m * BLOCK_M
    off_n = pid_n * BLOCK_N

    tma_bars = gl.allocate_shared_memory(
        gl.int64, [NUM_BUFFERS, 1], mbarrier.MBarrierLayout()
    )
    mma_bars = gl.allocate_shared_memory(
        gl.int64, [NUM_BUFFERS, 1], mbarrier.MBarrierLayout()
    )
    for i in gl.static_range(NUM_BUFFERS):
        mbarrier.init(tma_bars.index(i), count=1)
        mbarrier.init(mma_bars.index(i), count=1)

    acc_tmem = allocate_tensor_memory(gl.float32, [BLOCK_M, BLOCK_N], TMEM_LAYOUT)
    idx = 0
    phase = 0
    use_acc = False
    for k in range(0, K, BLOCK_K):
        a = a_bufs.index(idx)
        b = b_bufs.index(idx)
        tma_bar = tma_bars.index(idx)
        mma_bar = mma_bars.index(idx)
        mbarrier.expect(
            tma_bar, a_desc.block_type.nbytes + b_desc.block_type.nbytes
        )
        tma.async_copy_global_to_shared(a_desc, [off_m, k], tma_bar, a)
        tma.async_copy_global_to_shared(
            b_desc, [off_n, k] if TRANS_B else [k, off_n], tma_bar, b
        )
        mbarrier.wait(tma_bar, phase=phase)

        if TRANS_B:
            b = b.permute((1, 0))
        tcgen05_mma(a, b, acc_tmem, use_acc=use_acc)
        tcgen05_commit(mma_bar)
        mbarrier.wait(mma_bar, phase=phase)
        use_acc = True

        idx += 1
        if idx == NUM_BUFFERS:
            idx = 0
            phase ^= 1

    for i in gl.static_range(NUM_BUFFERS):
        mbarrier.invalidate(tma_bars.index(i))
        mbarrier.invalidate(mma_bars.index(i))

    acc = acc_tmem.load(TMEM_REG)
    c_smem = gl.allocate_shared_memory(DTYPE, [BLOCK_M, BLOCK_N], C_LAYOUT)
    c_smem.store(acc.to(DTYPE))
    fence_async_shared()
    tma.async_copy_shared_to_global(c_desc, [off_m, off_n], c_smem)
    tma.store_wait(pendings=0)

# config = {"BLOCK_K": 32, "BLOCK_M": 64, "BLOCK_N": 256, "arch": "sm_100", "dtype": "fp8e4m3", "num_buffers": 3, "num_warps": 4, "trans_b": 0}
# arch = sm_100


// ===== COMPILED SASS (sm_100a) =====

	.target	sm_100a

	.elftype	@"ET_EXEC"


//--------------------- .note.nv.tkinfo           --------------------------
	.section	.note.nv.tkinfo,"",@"SHT_NOTE"
	.sectionflags	@"SHF_NOTE_NV_TKINFO"
	.tkinfo
        /*0018*/ 	.word	0x00000081
        /*0030*/ 	.string	""
        /*0030*/ 	.string	"ptxas-blackwell"
        /*0030*/ 	.string	"Cuda compilation tools, release 12.9, V12.9.86"
        /*0030*/ 	.string	"Build cuda_12.9.r12.9/compiler.36037853_0"
        /*0030*/ 	.string	"-v  -suppress-debug-info  -lineinfo  -arch sm_100a "



//--------------------- .note.nv.cuver            --------------------------
	.section	.note.nv.cuver,"",@"SHT_NOTE"
	.sectionflags	@"SHF_NOTE_NV_CUVER"
        /*0018*/ 	.short	0x0001
        /*001a*/ 	.short	0x0064
        /*001c*/ 	.short	0x0001
        /*001e*/ 	.short	0x0000
        /*0020*/ 	.short	0x0001
        /*0022*/ 	.short	0x0000


//--------------------- .nv.info                  --------------------------
	.section	.nv.info,"",@"SHT_CUDA_INFO"
	.align	4


	//----- nvinfo : EIATTR_REGCOUNT
	.align		4
        /*0000*/ 	.byte	0x04, 0x2f
        /*0002*/ 	.short	(.L_4 - .L_3)
	.align		4
.L_3:
        /*0004*/ 	.word	index@(gluon_tcgen05)
        /*0008*/ 	.word	0x00000088


	//----- nvinfo : EIATTR_FRAME_SIZE
	.align		4
.L_4:
        /*000c*/ 	.byte	0x04, 0x11
        /*000e*/ 	.short	(.L_6 - .L_5)
	.align		4
.L_5:
        /*0010*/ 	.word	index@($__internal_2_$__cuda_sm10x_tcgen05_guardrail_trap_unallocated_columns_being_dealloced)
        /*0014*/ 	.word	0x00000000


	//----- nvinfo : EIATTR_FRAME_SIZE
	.align		4
.L_6:
        /*0018*/ 	.byte	0x04, 0x11
        /*001a*/ 	.short	(.L_8 - .L_7)
	.align		4
.L_7:
        /*001c*/ 	.word	index@($__internal_1_$__cuda_sm10x_tcgen05_guardrail_trap_phase_invalid_during_alloc)
        /*0020*/ 	.word	0x00000000


	//----- nvinfo : EIATTR_FRAME_SIZE
	.align		4
.L_8:
        /*0024*/ 	.byte	0x04, 0x11
        /*0026*/ 	.short	(.L_10 - .L_9)
	.align		4
.L_9:
        /*0028*/ 	.word	index@($__internal_0_$__cuda_sm10x_tcgen05_guardrail_trap_col_being_dealloced_not_returned_by_alloc)
        /*002c*/ 	.word	0x00000000


	//----- nvinfo : EIATTR_FRAME_SIZE
	.align		4
.L_10:
        /*0030*/ 	.byte	0x04, 0x11
        /*0032*/ 	.short	(.L_12 - .L_11)
	.align		4
.L_11:
        /*0034*/ 	.word	index@(gluon_tcgen05)
        /*0038*/ 	.word	0x00000000


	//----- nvinfo : EIATTR_MIN_STACK_SIZE
	.align		4
.L_12:
        /*003c*/ 	.byte	0x04, 0x12
        /*003e*/ 	.short	(.L_14 - .L_13)
	.align		4
.L_13:
        /*0040*/ 	.word	index@(gluon_tcgen05)
        /*0044*/ 	.word	0x00000000
.L_14:


//--------------------- .nv.info.gluon_tcgen05    --------------------------
	.section	.nv.info.gluon_tcgen05,"",@"SHT_CUDA_INFO"
	.sectionflags	@""
	.align	4


	//----- nvinfo : EIATTR_CUDA_API_VERSION
	.align		4
        /*0000*/ 	.byte	0x04, 0x37
        /*0002*/ 	.short	(.L_16 - .L_15)
.L_15:
        /*0004*/ 	.word	0x00000081


	//----- nvinfo : EIATTR_KPARAM_INFO
	.align		4
.L_16:
        /*0008*/ 	.byte	0x04, 0x17
        /*000a*/ 	.short	(.L_18 - .L_17)
.L_17:
        /*000c*/ 	.word	0x00000000
        /*0010*/ 	.short	0x000a
        /*0012*/ 	.short	0x0048
        /*0014*/ 	.byte	0x00, 0xf4, 0x21, 0x00


	//----- nvinfo : EIATTR_KPARAM_INFO
	.align		4
.L_18:
        /*0018*/ 	.byte	0x04, 0x17
        /*001a*/ 	.short	(.L_20 - .L_19)
.L_19:
        /*001c*/ 	.word	0x00000000
        /*0020*/ 	.short	0x0009
        /*0022*/ 	.short	0x0040
        /*0024*/ 	.byte	0x00, 0xf4, 0x21, 0x00


	//----- nvinfo : EIATTR_KPARAM_INFO
	.align		4
.L_20:
        /*0028*/ 	.byte	0x04, 0x17
        /*002a*/ 	.short	(.L_22 - .L_21)
.L_21:
        /*002c*/ 	.word	0x00000000
        /*0030*/ 	.short	0x0008
        /*0032*/ 	.short	0x0038
        /*0034*/ 	.byte	0x00, 0xf0, 0x21, 0x00


	//----- nvinfo : EIATTR_KPARAM_INFO
	.align		4
.L_22:
        /*0038*/ 	.byte	0x04, 0x17
        /*003a*/ 	.short	(.L_24 - .L_23)
.L_23:
        /*003c*/ 	.word	0x00000000
        /*0040*/ 	.short	0x0007
        /*0042*/ 	.short	0x0030
        /*0044*/ 	.byte	0x00, 0xf0, 0x21, 0x00


	//----- nvinfo : EIATTR_KPARAM_INFO
	.align		4
.L_24:
        /*0048*/ 	.byte	0x04, 0x17
        /*004a*/ 	.short	(.L_26 - .L_25)
.L_25:
        /*004c*/ 	.word	0x00000000
        /*0050*/ 	.short	0x0006
        /*0052*/ 	.short	0x0028
        /*0054*/ 	.byte	0x00, 0xf0, 0x21, 0x00


	//----- nvinfo : EIATTR_KPARAM_INFO
	.align		4
.L_26:
        /*0058*/ 	.byte	0x04, 0x17
        /*005a*/ 	.short	(.L_28 - .L_27)
.L_27:
        /*005c*/ 	.word	0x00000000
        /*0060*/ 	.short	0x0005
        /*0062*/ 	.short	0x0020
        /*0064*/ 	.byte	0x00, 0xf0, 0x11, 0x00


	//----- nvinfo : EIATTR_KPARAM_INFO
	.align		4
.L_28:
        /*0068*/ 	.byte	0x04, 0x17
        /*006a*/ 	.short	(.L_30 - .L_29)
.L_29:
        /*006c*/ 	.word	0x00000000
        /*0070*/ 	.short	0x0004
        /*0072*/ 	.short	0x001c
        /*0074*/ 	.byte	0x00, 0xf0, 0x11, 0x00


	//----- nvinfo : EIATTR_KPARAM_INFO
	.align		4
.L_30:
        /*0078*/ 	.byte	0x04, 0x17
        /*007a*/ 	.short	(.L_32 - .L_31)
.L_31:
        /*007c*/ 	.word	0x00000000
        /*0080*/ 	.short	0x0003
        /*0082*/ 	.short	0x0018
        /*0084*/ 	.byte	0x00, 0xf0, 0x11, 0x00


	//----- nvinfo : EIATTR_KPARAM_INFO
	.align		4
.L_32:
        /*0088*/ 	.byte	0x04, 0x17
        /*008a*/ 	.short	(.L_34 - .L_33)
.L_33:
        /*008c*/ 	.word	0x00000000
        /*0090*/ 	.short	0x0002
        /*0092*/ 	.short	0x0010
        /*0094*/ 	.byte	0x00, 0xf4, 0x21, 0x00


	//----- nvinfo : EIATTR_KPARAM_INFO
	.align		4
.L_34:
        /*0098*/ 	.byte	0x04, 0x17
        /*009a*/ 	.short	(.L_36 - .L_35)
.L_35:
        /*009c*/ 	.word	0x00000000
        /*00a0*/ 	.short	0x0001
        /*00a2*/ 	.short	0x0008
        /*00a4*/ 	.byte	0x00, 0xf4, 0x21, 0x00


	//----- nvinfo : EIATTR_KPARAM_INFO
	.align		4
.L_36:
        /*00a8*/ 	.byte	0x04, 0x17
        /*00aa*/ 	.short	(.L_38 - .L_37)
.L_37:
        /*00ac*/ 	.word	0x00000000
        /*00b0*/ 	.short	0x0000
        /*00b2*/ 	.short	0x0000
        /*00b4*/ 	.byte	0x00, 0xf4, 0x21, 0x00


	//----- nvinfo : EIATTR_AT_ENTRY_FRAGMENTS
	.align		4
.L_38:
        /*00b8*/ 	.byte	0x04, 0x4f
        /*00ba*/ 	.short	(.L_40 - .L_39)


	//   ....[0]....
.L_39:
        /*00bc*/ 	.word	0x00000004


	//----- nvinfo : EIATTR_RESERVED_SMEM_USED
	.align		4
.L_40:
        /*00c0*/ 	.byte	0x01, 0x41
	.zero		2


	//----- nvinfo : EIATTR_SPARSE_MMA_MASK
	.align		4
        /*00c4*/ 	.byte	0x03, 0x50
        /*00c6*/ 	.short	0x0000


	//----- nvinfo : EIATTR_TCGEN05_1CTA_USED
	.align		4
        /*00c8*/ 	.byte	0x01, 0x51
	.zero		2


	//----- nvinfo : EIATTR_MAXREG_COUNT
	.align		4
        /*00cc*/ 	.byte	0x03, 0x1b
        /*00ce*/ 	.short	0x00ff


	//----- nvinfo : EIATTR_NUM_BARRIERS
	.align		4
        /*00d0*/ 	.byte	0x02, 0x4c
        /*00d2*/ 	.byte	0x01
	.zero		1


	//----- nvinfo : EIATTR_INT_WARP_WIDE_INSTR_OFFSETS
	.align		4
        /*00d4*/ 	.byte	0x04, 0x31
        /*00d6*/ 	.short	(.L_42 - .L_41)


	//   ....[0]....
.L_41:
        /*00d8*/ 	.word	0x00001620


	//   ....[1]....
        /*00dc*/ 	.word	0x00001640


	//   ....[2]....
        /*00e0*/ 	.word	0x000016c0


	//   ....[3]....
        /*00e4*/ 	.word	0x000019c0


	//   ....[4]....
        /*00e8*/ 	.word	0x000019d0


	//   ....[5]....
        /*00ec*/ 	.word	0x00001a30


	//   ....[6]....
        /*00f0*/ 	.word	0x00001a40


	//   ....[7]....
        /*00f4*/ 	.word	0x00001bf0


	//   ....[8]....
        /*00f8*/ 	.word	0x00001c00


	//   ....[9]....
        /*00fc*/ 	.word	0x00001d90


	//   ....[10]....
        /*0100*/ 	.word	0x00001dc0


	//   ....[11]....
        /*0104*/ 	.word	0x00001de0


	//   ....[12]....
        /*0108*/ 	.word	0x00001e20


	//   ....[13]....
        /*010c*/ 	.word	0x00001fc0


	//   ....[14]....
        /*0110*/ 	.word	0x00001fd0


	//   ....[15]....
        /*0114*/ 	.word	0x00002340


	//   ....[16]....
        /*0118*/ 	.word	0x00002350


	//   ....[17]....
        /*011c*/ 	.word	0x00002a40


	//   ....[18]....
        /*0120*/ 	.word	0x00002a90


	//----- nvinfo : EIATTR_COOP_GROUP_MASK_REGIDS
	.align		4
.L_42:
        /*0124*/ 	.byte	0x04, 0x29
        /*0126*/ 	.short	(.L_44 - .L_43)


	//   ....[0]....
.L_43:
        /*0128*/ 	.word	0xffffffff


	//   ....[1]....
        /*012c*/ 	.word	0xffffffff


	//   ....[2]....
        /*0130*/ 	.word	0xffffffff


	//   ....[3]....
        /*0134*/ 	.word	0xffffffff


	//   ....[4]....
        /*0138*/ 	.word	0xffffffff


	//   ....[5]....
        /*013c*/ 	.word	0xffffffff


	//   ....[6]....
        /*0140*/ 	.word	0xffffffff


	//   ....[7]....
        /*0144*/ 	.word	0xffffffff


	//   ....[8]....
        /*0148*/ 	.word	0xffffffff


	//   ....[9]....
        /*014c*/ 	.word	0xffffffff


	//----- nvinfo : EIATTR_COOP_GROUP_INSTR_OFFSETS
	.align		4
.L_44:
        /*0150*/ 	.byte	0x04, 0x28
        /*0152*/ 	.short	(.L_46 - .L_45)


	//   ....[0]....
.L_45:
        /*0154*/ 	.word	0x00000050


	//   ....[1]....
        /*0158*/ 	.word	0x00000310


	//   ....[2]....
        /*015c*/ 	.word	0x000004f0


	//   ....[3]....
        /*0160*/ 	.word	0x000009a0


	//   ....[4]....
        /*0164*/ 	.word	0x00000ae0


	//   ....[5]....
        /*0168*/ 	.word	0x00000f50


	//   ....[6]....
        /*016c*/ 	.word	0x00001090


	//   ....[7]....
        /*0170*/ 	.word	0x000014e0


	//   ....[8]....
        /*0174*/ 	.word	0x000028d0


	//   ....[9]....
        /*0178*/ 	.word	0x00002b40


	//----- nvinfo : EIATTR_VRC_CTA_INIT_COUNT
	.align		4
.L_46:
        /*017c*/ 	.byte	0x02, 0x4a
        /*017e*/ 	.byte	0x80
	.zero		1


	//----- nvinfo : EIATTR_MBARRIER_INSTR_OFFSETS
	.align		4
        /*0180*/ 	.byte	0x04, 0x39
        /*0182*/ 	.short	(.L_48 - .L_47)


	//   ....[0]....
.L_47:
        /*0184*/ 	.word	0x000016e0
        /*0188*/ 	.word	0x000000ff
        /*018c*/ 	.word	0x00007800
        /*0190*/ 	.short	0x0100
        /*0192*/ 	.byte	0x08
	.zero		1


	//   ....[1]....
        /*0194*/ 	.word	0x000016f0
        /*0198*/ 	.word	0x000000ff
        /*019c*/ 	.word	0x00007820
        /*01a0*/ 	.short	0x0100
        /*01a2*/ 	.byte	0x08
	.zero		1


	//   ....[2]....
        /*01a4*/ 	.word	0x000017a0
        /*01a8*/ 	.word	0x000000ff
        /*01ac*/ 	.word	0x00007808
        /*01b0*/ 	.short	0x0100
        /*01b2*/ 	.byte	0x08
	.zero		1


	//   ....[3]....
        /*01b4*/ 	.word	0x000017b0
        /*01b8*/ 	.word	0x000000ff
        /*01bc*/ 	.word	0x00007828
        /*01c0*/ 	.short	0x0100
        /*01c2*/ 	.byte	0x08
	.zero		1


	//   ....[4]....
        /*01c4*/ 	.word	0x000018c0
        /*01c8*/ 	.word	0x000000ff
        /*01cc*/ 	.word	0x00007810
        /*01d0*/ 	.short	0x0100
        /*01d2*/ 	.byte	0x08
	.zero		1


	//   ....[5]....
        /*01d4*/ 	.word	0x000018d0
        /*01d8*/ 	.word	0x000000ff
        /*01dc*/ 	.word	0x00007830
        /*01e0*/ 	.short	0x0100
        /*01e2*/ 	.byte	0x08
	.zero		1


	//   ....[6]....
        /*01e4*/ 	.word	0x00001ad0
        /*01e8*/ 	.word	0x000000ff
        /*01ec*/ 	.word	0x00007800
        /*01f0*/ 	.short	0x010a
        /*01f2*/ 	.byte	0x08
	.zero		1


	//   ....[7]....
        /*01f4*/ 	.word	0x00001c50
        /*01f8*/ 	.word	0x000000ff
        /*01fc*/ 	.word	0x00007820
        /*0200*/ 	.short	0x010a
        /*0202*/ 	.byte	0x08
	.zero		1


	//   ....[8]....
        /*0204*/ 	.word	0x00001ea0
        /*0208*/ 	.word	0x000000ff
        /*020c*/ 	.word	0x00007800
        /*0210*/ 	.short	0x010a
        /*0212*/ 	.byte	0x10
	.zero		1


	//   ....[9]....
        /*0214*/ 	.word	0x00002010
        /*0218*/ 	.word	0x000000ff
        /*021c*/ 	.word	0x00007820
        /*0220*/ 	.short	0x010a
        /*0222*/ 	.byte	0x10
	.zero		1


	//   ....[10]....
        /*0224*/ 	.word	0x000020e0
        /*0228*/ 	.word	0x000000ff
        /*022c*/ 	.word	0x00007800
        /*0230*/ 	.short	0x0108
        /*0232*/ 	.byte	0x08
	.zero		1


	//   ....[11]....
        /*0234*/ 	.word	0x000020f0
        /*0238*/ 	.word	0x000000ff
        /*023c*/ 	.word	0x00007820
        /*0240*/ 	.short	0x0108
        /*0242*/ 	.byte	0x08
	.zero		1


	//   ....[12]....
        /*0244*/ 	.word	0x00002140
        /*0248*/ 	.word	0x000000ff
        /*024c*/ 	.word	0x00007808
        /*0250*/ 	.short	0x0108
        /*0252*/ 	.byte	0x08
	.zero		1


	//   ....[13]....
        /*0254*/ 	.word	0x00002150
        /*0258*/ 	.word	0x000000ff
        /*025c*/ 	.word	0x00007828
        /*0260*/ 	.short	0x0108
        /*0262*/ 	.byte	0x08
	.zero		1


	//   ....[14]....
        /*0264*/ 	.word	0x000021a0
        /*0268*/ 	.word	0x000000ff
        /*026c*/ 	.word	0x00007810
        /*0270*/ 	.short	0x0108
        /*0272*/ 	.byte	0x08
	.zero		1


	//   ....[15]....
        /*0274*/ 	.word	0x000021b0
        /*0278*/ 	.word	0x000000ff
        /*027c*/ 	.word	0x00007830
        /*0280*/ 	.short	0x0108
        /*0282*/ 	.byte	0x08
	.zero		1


	//   ....[16]....
        /*0284*/ 	.word	0x00002b60
        /*0288*/ 	.word	0x000000ff
        /*028c*/ 	.word	0x00007800
        /*0290*/ 	.short	0x010a
        /*0292*/ 	.byte	0x08
	.zero		1


	//   ....[17]....
        /*0294*/ 	.word	0x00002b90
        /*0298*/ 	.word	0x000000ff
        /*029c*/ 	.word	0x00007820
        /*02a0*/ 	.short	0x010a
        /*02a2*/ 	.byte	0x08
	.zero		1


	//   ....[18]....
        /*02a4*/ 	.word	0x00002bc0
        /*02a8*/ 	.word	0x000000ff
        /*02ac*/ 	.word	0x00007800
        /*02b0*/ 	.short	0x010a
        /*02b2*/ 	.byte	0x10
	.zero		1


	//   ....[19]....
        /*02b4*/ 	.word	0x00002bf0
        /*02b8*/ 	.word	0x000000ff
        /*02bc*/ 	.word	0x00007820
        /*02c0*/ 	.short	0x010a
        /*02c2*/ 	.byte	0x10
	.zero		1


	//----- nvinfo : EIATTR_NUM_MBARRIERS
	.align		4
.L_48:
        /*02c4*/ 	.byte	0x03, 0x38
        /*02c6*/ 	.short	0x0006


	//----- nvinfo : EIATTR_EXIT_INSTR_OFFSETS
	.align		4
        /*02c8*/ 	.byte	0x04, 0x1c
        /*02ca*/ 	.short	(.L_50 - .L_49)


	//   ....[0]....
.L_49:
        /*02cc*/ 	.word	0x00002b50


	//----- nvinfo : EIATTR_REQNTID
	.align		4
.L_50:
        /*02d0*/ 	.byte	0x04, 0x10
        /*02d2*/ 	.short	(.L_52 - .L_51)
.L_51:
        /*02d4*/ 	.word	0x00000080
        /*02d8*/ 	.word	0x00000001
        /*02dc*/ 	.word	0x00000001


	//----- nvinfo : EIATTR_CRS_STACK_SIZE
	.align		4
.L_52:
        /*02e0*/ 	.byte	0x04, 0x1e
        /*02e2*/ 	.short	(.L_54 - .L_53)
.L_53:
        /*02e4*/ 	.word	0x00000000


	//----- nvinfo : EIATTR_CBANK_PARAM_SIZE
	.align		4
.L_54:
        /*02e8*/ 	.byte	0x03, 0x19
        /*02ea*/ 	.short	0x0050


	//----- nvinfo : EIATTR_PARAM_CBANK
	.align		4
        /*02ec*/ 	.byte	0x04, 0x0a
        /*02ee*/ 	.short	(.L_56 - .L_55)
	.align		4
.L_55:
        /*02f0*/ 	.word	index@(.nv.constant0.gluon_tcgen05)
        /*02f4*/ 	.short	0x0380
        /*02f6*/ 	.short	0x0050


	//----- nvinfo : EIATTR_SW_WAR
	.align		4
.L_56:
        /*02f8*/ 	.byte	0x04, 0x36
        /*02fa*/ 	.short	(.L_58 - .L_57)
.L_57:
        /*02fc*/ 	.word	0x00000008
.L_58:


//--------------------- .nv.compat                --------------------------
	.section	.nv.compat,"",@"SHT_CUDA_COMPAT_INFO"
	.align	4
        /*0000*/ 	.byte	0x02, 0x02, 0x02, 0x00, 0x02, 0x05, 0x05, 0x00, 0x02, 0x03, 0x03, 0x00, 0x02, 0x06, 0x01, 0x00


//--------------------- .nv.callgraph             --------------------------
	.section	.nv.callgraph,"",@"SHT_CUDA_CALLGRAPH"
	.align	4
	.sectionentsize	8
	.align		4
        /*0000*/ 	.word	0x00000000
	.align		4
        /*0004*/ 	.word	0xffffffff
	.align		4
        /*0008*/ 	.word	0x00000000
	.align		4
        /*000c*/ 	.word	0xfffffffe
	.align		4
        /*0010*/ 	.word	0x00000000
	.align		4
        /*0014*/ 	.word	0xfffffffd
	.align		4
        /*0018*/ 	.word	0x00000000
	.align		4
        /*001c*/ 	.word	0xfffffffc


//--------------------- .text.gluon_tcgen05       --------------------------
	.section	.text.gluon_tcgen05,"ax",@progbits
	.align	128
        .global         gluon_tcgen05
        .type           gluon_tcgen05,@function
        .size           gluon_tcgen05,(.L_x_81 - gluon_tcgen05)
        .other          gluon_tcgen05,@"STO_CUDA_ENTRY STV_DEFAULT"
gluon_tcgen05:
.text.gluon_tcgen05:
[----:B------:R-:W1:Y:S01]  /*0000*/  LDC R1, c[0x0][0x37c] ;  /* 0x0000df00ff017b82 */ /* 0x000e620000000800 */
[----:B------:R-:W2:Y:S02]  /*0010*/  S2R R0, SR_TID.X ;  /* 0x0000000000007919 */ /* 0x000ea40000002100 */
[----:B--2---:R-:W-:-:S13]  /*0020*/  ISETP.GE.U32.AND P2, PT, R0, 0x20, PT ;  /* 0x000000200000780c */ /* 0x004fda0003f46070 */
[----:B------:R-:W-:Y:S05]  /*0030*/  @P2 BRA `(.L_x_0) ;  /* 0x0000000000b82947 */ /* 0x000fea0003800000 */
[----:B------:R-:W2:Y:S01]  /*0040*/  S2UR UR6, SR_CgaCtaId ;  /* 0x00000000000679c3 */ /* 0x000ea20000008800 */
[----:B------:R-:W-:Y:S01]  /*0050*/  NOP ;  /* 0x0000000000007918 */ /* 0x000fe20000000000 */
[----:B------:R-:W-:Y:S02]  /*0060*/  UMOV UR4, 0x40 ;  /* 0x0000004000047882 */ /* 0x000fe40000000000 */
[----:B--2---:R-:W-:-:S09]  /*0070*/  ULEA UR4, UR6, UR4, 0x18 ;  /* 0x0000000406047291 */ /* 0x004fd2000f8ec0ff */
[----:B------:R-:W2:Y:S01]  /*0080*/  LDS.U8 R2, [UR4] ;  /* 0x00000004ff027984 */ /* 0x000ea20008000000 */
[----:B------:R-:W-:Y:S02]  /*0090*/  UMOV UR4, 0x400 ;  /* 0x0000040000047882 */ /* 0x000fe40000000000 */
[----:B------:R-:W-:Y:S01]  /*00a0*/  ULEA UR4, UR6, UR4, 0x18 ;  /* 0x0000000406047291 */ /* 0x000fe2000f8ec0ff */
[----:B--2---:R-:W-:-:S13]  /*00b0*/  ISETP.NE.AND P0, PT, R2, RZ, PT ;  /* 0x000000ff0200720c */ /* 0x004fda0003f05270 */
[----:B------:R-:W-:Y:S05]  /*00c0*/  @P0 BRA `(.L_x_1) ;  /* 0x00000000007c0947 */ /* 0x000fea0003800000 */
[----:B------:R-:W-:-:S13]  /*00d0*/  ELECT P0, URZ, PT ;  /* 0x0000000000ff782f */ /* 0x000fda0003800000 */
[----:B------:R-:W-:Y:S05]  /*00e0*/  @!P0 BRA `(.L_x_2) ;  /* 0x0000000000848947 */ /* 0x000fea0003800000 */
[----:B------:R-:W-:Y:S01]  /*00f0*/  UMOV UR5, 0x8 ;  /* 0x0000000800057882 */ /* 0x000fe20000000000 */
[----:B------:R-:W-:Y:S02]  /*0100*/  IMAD.MOV.U32 R5, RZ, RZ, 0x1 ;  /* 0x00000001ff057424 */ /* 0x000fe400078e00ff */
[----:B------:R-:W-:Y:S02]  /*0110*/  IMAD.MOV.U32 R3, RZ, RZ, 0xff ;  /* 0x000000ffff037424 */ /* 0x000fe400078e00ff */
[----:B------:R-:W-:Y:S04]  /*0120*/  DEPBAR.LE SB2, 0x36 ;  /* 0x0000ad800000791a */ /* 0x000fe80000000000 */
[----:B------:R-:W2:Y:S02]  /*0130*/  UTCATOMSWS.FIND_AND_SET.ALIGN UP0, UR5, UR5 ;  /* 0x00000005000575e3 */ /* 0x000ea40008000800 */
[----:B--2---:R-:W-:-:S04]  /*0140*/  PLOP3.LUT P0, PT, PT, PT, UP0, 0x80, 0x8 ;  /* 0x000000000008781c */ /* 0x004fc80003f0f008 */
[----:B------:R-:W-:-:S04]  /*0150*/  SEL R2, RZ, 0xffffffff, !P0 ;  /* 0xffffffffff027807 */ /* 0x000fc80004000000 */
[----:B------:R-:W-:Y:S01]  /*0160*/  ISETP.NE.AND P0, PT, R2, RZ, PT ;  /* 0x000000ff0200720c */ /* 0x000fe20003f05270 */
[----:B------:R-:W-:-:S12]  /*0170*/  IMAD.U32 R2, RZ, RZ, UR5 ;  /* 0x00000005ff027e24 */ /* 0x000fd8000f8e00ff */
[----:B------:R-:W-:Y:S05]  /*0180*/  @P0 BRA `(.L_x_3) ;  /* 0x0000000000240947 */ /* 0x000fea0003800000 */
.L_x_4:
[----:B------:R-:W-:Y:S05]  /*0190*/  NANOSLEEP 0x64 ;  /* 0x000000640000795d */ /* 0x000fea0003800000 */
[----:B------:R-:W-:-:S05]  /*01a0*/  UMOV UR5, 0x8 ;  /* 0x0000000800057882 */ /* 0x000fca0000000000 */
[----:B------:R-:W-:Y:S04]  /*01b0*/  DEPBAR.LE SB2, 0x36 ;  /* 0x0000ad800000791a */ /* 0x000fe80000000000 */
[----:B------:R-:W2:Y:S02]  /*01c0*/  UTCATOMSWS.FIND_AND_SET.ALIGN UP0, UR5, UR5 ;  /* 0x00000005000575e3 */ /* 0x000ea40008000800 */
[----:B--2---:R-:W-:-:S04]  /*01d0*/  PLOP3.LUT P0, PT, PT, PT, UP0, 0x80, 0x8 ;  /* 0x000000000008781c */ /* 0x004fc80003f0f008 */
[----:B------:R-:W-:-:S04]  /*01e0*/  SEL R2, RZ, 0xffffffff, !P0 ;  /* 0xffffffffff027807 */ /* 0x000fc80004000000 */
[----:B------:R-:W-:Y:S01]  /*01f0*/  ISETP.NE.AND P0, PT, R2, RZ, PT ;  /* 0x000000ff0200720c */ /* 0x000fe20003f05270 */
[----:B------:R-:W-:-:S12]  /*0200*/  IMAD.U32 R2, RZ, RZ, UR5 ;  /* 0x00000005ff027e24 */ /* 0x000fd8000f8e00ff */
[----:B------:R-:W-:Y:S05]  /*0210*/  @!P0 BRA `(.L_x_4) ;  /* 0xfffffffc00dc8947 */ /* 0x000fea000383ffff */
.L_x_3:
[C---:B------:R-:W-:Y:S01]  /*0220*/  VIADD R4, R2.reuse, 0x10 ;  /* 0x0000001002047836 */ /* 0x040fe20000000000 */
[----:B------:R-:W-:Y:S01]  /*0230*/  UMOV UR5, 0x50 ;  /* 0x0000005000057882 */ /* 0x000fe20000000000 */
[----:B------:R-:W-:Y:S01]  /*0240*/  SHF.L.U32 R3, R3, R2, RZ ;  /* 0x0000000203037219 */ /* 0x000fe200000006ff */
[----:B------:R-:W-:Y:S01]  /*0250*/  ULEA UR5, UR6, UR5, 0x18 ;  /* 0x0000000506057291 */ /* 0x000fe2000f8ec0ff */
[----:B------:R-:W-:Y:S01]  /*0260*/  IMAD.SHL.U32 R2, R2, 0x20, RZ ;  /* 0x0000002002027824 */ /* 0x000fe200078e00ff */
[----:B------:R-:W-:-:S04]  /*0270*/  SHF.L.U32 R4, R5, R4, RZ ;  /* 0x0000000405047219 */ /* 0x000fc800000006ff */
[----:B------:R-:W-:-:S05]  /*0280*/  LOP3.LUT R3, R4, R3, RZ, 0xfc, !PT ;  /* 0x0000000304037212 */ /* 0x000fca00078efcff */
[----:B------:R2:W-:Y:S04]  /*0290*/  ATOMS.OR RZ, [UR5], R3 ;  /* 0x00000003ffff798c */ /* 0x0005e8000b000005 */
[----:B------:R2:W-:Y:S01]  /*02a0*/  STS [UR4], R2 ;  /* 0x00000002ff007988 */ /* 0x0005e20008000804 */
[----:B------:R-:W-:Y:S05]  /*02b0*/  BRA `(.L_x_2) ;  /* 0x0000000000107947 */ /* 0x000fea0003800000 */
.L_x_1:
[----:B------:R-:W-:Y:S01]  /*02c0*/  IMAD.MOV.U32 R3, RZ, RZ, -0x1 ;  /* 0xffffffffff037424 */ /* 0x000fe200078e00ff */
[----:B------:R-:W-:-:S04]  /*02d0*/  MOV R2, 0x300 ;  /* 0x0000030000027802 */ /* 0x000fc80000000f00 */
[----:B------:R2:W-:Y:S03]  /*02e0*/  STS [UR4], R3 ;  /* 0x00000003ff007988 */ /* 0x0005e60008000804 */
[----:B-12---:R-:W-:Y:S05]  /*02f0*/  CALL.REL.NOINC `($__internal_1_$__cuda_sm10x_tcgen05_guardrail_trap_phase_invalid_during_alloc) ;  /* 0x0000002800547944 */ /* 0x006fea0003c00000 */
.L_x_2:
[----:B------:R-:W-:Y:S05]  /*0300*/  WARPSYNC.ALL ;  /* 0x0000000000007948 */ /* 0x000fea0003800000 */
[----:B------:R-:W-:Y:S01]  /*0310*/  NOP ;  /* 0x0000000000007918 */ /* 0x000fe20000000000 */
.L_x_0:
[----:B------:R-:W3:Y:S08]  /*0320*/  S2UR UR4, SR_CgaCtaId ;  /* 0x00000000000479c3 */ /* 0x000ef00000008800 */
[----:B------:R-:W-:Y:S01]  /*0330*/  BAR.SYNC.DEFER_BLOCKING 0x0 ;  /* 0x0000000000007b1d */ /* 0x000fe20000010000 */
[----:B------:R-:W-:-:S05]  /*0340*/  LOP3.LUT R132, R0, 0x7f, RZ, 0xc0, !PT ;  /* 0x0000007f00847812 */ /* 0x000fca00078ec0ff */
[----:B------:R-:W-:Y:S02]  /*0350*/  UMOV UR8, 0x400 ;  /* 0x0000040000087882 */ /* 0x000fe40000000000 */
[----:B------:R-:W4:Y:S08]  /*0360*/  LDC R10, c[0x0][0x3a0] ;  /* 0x0000e800ff0a7b82 */ /* 0x000f300000000800 */
[----:B------:R-:W5:Y:S01]  /*0370*/  S2UR UR9, SR_CTAID.Y ;  /* 0x00000000000979c3 */ /* 0x000f620000002600 */
[----:B---3--:R-:W-:-:S09]  /*0380*/  ULEA UR8, UR4, UR8, 0x18 ;  /* 0x0000000804087291 */ /* 0x008fd2000f8ec0ff */
[----:B--2---:R-:W2:Y:S01]  /*0390*/  LDS R3, [UR8] ;  /* 0x00000008ff037984 */ /* 0x004ea20008000800 */
[----:B------:R-:W-:Y:S06]  /*03a0*/  BAR.SYNC.DEFER_BLOCKING 0x0 ;  /* 0x0000000000007b1d */ /* 0x000fec0000010000 */
[----:B------:R-:W-:Y:S05]  /*03b0*/  @P2 BRA `(.L_x_5) ;  /* 0x0000000000182947 */ /* 0x000fea0003800000 */
[----:B------:R-:W-:Y:S01]  /*03c0*/  ELECT P0, URZ, PT ;  /* 0x0000000000ff782f */ /* 0x000fe20003800000 */
[----:B------:R-:W-:Y:S01]  /*03d0*/  IMAD.MOV.U32 R2, RZ, RZ, 0x1 ;  /* 0x00000001ff027424 */ /* 0x000fe200078e00ff */
[----:B------:R-:W-:Y:S01]  /*03e0*/  UMOV UR5, 0x40 ;  /* 0x0000004000057882 */ /* 0x000fe20000000000 */
[----:B------:R-:W-:Y:S01]  /*03f0*/  UVIRTCOUNT.DEALLOC.SMPOOL 0x80 ;  /* 0x000000800000784c */ /* 0x000fe20000000000 */
[----:B------:R-:W-:-:S09]  /*0400*/  ULEA UR5, UR4, UR5, 0x18 ;  /* 0x0000000504057291 */ /* 0x000fd2000f8ec0ff */
[----:B------:R3:W-:Y:S03]  /*0410*/  @P0 STS.U8 [UR5], R2 ;  /* 0x00000002ff000988 */ /* 0x0007e60008000005 */
.L_x_5:
[----:B------:R-:W3:Y:S01]  /*0420*/  S2UR UR4, SR_CTAID.Z ;  /* 0x00000000000479c3 */ /* 0x000ee20000002700 */
[----:B------:R-:W5:Y:S01]  /*0430*/  LDCU UR5, c[0x0][0x370] ;  /* 0x00006e00ff0577ac */ /* 0x000f620008000800 */
[----:B------:R-:W-:Y:S01]  /*0440*/  ISETP.GE.U32.AND P0, PT, R132, 0x20, PT ;  /* 0x000000208400780c */ /* 0x000fe20003f06070 */
[----:B----4-:R-:W-:Y:S01]  /*0450*/  VIADD R5, R10, 0xffffffff ;  /* 0xffffffff0a057836 */ /* 0x010fe20000000000 */
[C---:B------:R-:W-:Y:S01]  /*0460*/  ISETP.NE.U32.AND P3, PT, R132.reuse, RZ, PT ;  /* 0x000000ff8400720c */ /* 0x040fe20003f65070 */
[----:B------:R-:W3:Y:S01]  /*0470*/  LDCU UR6, c[0x0][0x374] ;  /* 0x00006e80ff0677ac */ /* 0x000ee20008000800 */
[----:B------:R-:W-:Y:S01]  /*0480*/  LEA R4, R132, UR8, 0x2 ;  /* 0x0000000884047c11 */ /* 0x000fe2000f8e10ff */
[----:B------:R-:W-:Y:S01]  /*0490*/  BSSY.RECONVERGENT B0, `(.L_x_6) ;  /* 0x0000015000007945 */ /* 0x000fe20003800200 */
[----:B------:R-:W5:Y:S01]  /*04a0*/  S2UR UR13, SR_CTAID.X ;  /* 0x00000000000d79c3 */ /* 0x000f620000002500 */
[----:B------:R-:W4:Y:S01]  /*04b0*/  LDCU.64 UR10, c[0x0][0x3c0] ;  /* 0x00007800ff0a77ac */ /* 0x000f220008000a00 */
[----:B--2---:R-:W-:-:S05]  /*04c0*/  R2UR UR24, R3 ;  /* 0x00000000031872ca */ /* 0x004fca00000e0000 */
[----:B------:R2:W-:Y:S01]  /*04d0*/  @!P0 STS [R4], RZ ;  /* 0x000000ff04008388 */ /* 0x0005e20000000800 */
[----:B------:R-:W1:Y:S01]  /*04e0*/  LDC R6, c[0x0][0x398] ;  /* 0x0000e600ff067b82 */ /* 0x000e620000000800 */
[----:B------:R-:W-:Y:S02]  /*04f0*/  NOP ;  /* 0x0000000000007918 */ /* 0x000fe40000000000 */
[----:B------:R2:W-:Y:S01]  /*0500*/  @!P3 STS [UR8+0x20], R5 ;  /* 0x00002005ff00b988 */ /* 0x0005e20008000808 */
[----:B---3-5:R-:W-:-:S04]  /*0510*/  UIMAD UR4, UR4, UR6, UR9 ;  /* 0x00000006040472a4 */ /* 0x028fc8000f8e0209 */
[----:B------:R-:W-:-:S04]  /*0520*/  UIMAD UR4, UR4, UR5, UR13 ;  /* 0x00000005040472a4 */ /* 0x000fc8000f8e020d */
[----:B------:R-:W-:-:S04]  /*0530*/  UIMAD UR4, UR4, 0x180, URZ ;  /* 0x00000180040478a4 */ /* 0x000fc8000f8e02ff */
[----:B----4-:R-:W-:Y:S01]  /*0540*/  UIADD3 UR20, UP0, UPT, UR4, UR10, URZ ;  /* 0x0000000a04147290 */ /* 0x010fe2000ff1e0ff */
[----:B-1----:R-:W-:-:S03]  /*0550*/  VIADD R6, R6, 0xffffffff ;  /* 0xffffffff06067836 */ /* 0x002fc60000000000 */
[----:B------:R-:W-:Y:S01]  /*0560*/  ULEA.HI.X.SX32 UR21, UR4, UR11, 0x1, UP0 ;  /* 0x0000000b04157291 */ /* 0x000fe200080f0eff */
[----:B--2---:R-:W-:Y:S11]  /*0570*/  @P3 BRA `(.L_x_7) ;  /* 0x0000000000183947 */ /* 0x004ff60003800000 */
[----:B------:R-:W1:Y:S01]  /*0580*/  LDS R2, [UR8+0x8] ;  /* 0x00000808ff027984 */ /* 0x000e620008000800 */
[----:B------:R-:W2:Y:S01]  /*0590*/  LDC.64 R8, c[0x0][0x380] ;  /* 0x0000e000ff087b82 */ /* 0x000ea20000000a00 */
[----:B------:R-:W-:Y:S02]  /*05a0*/  IMAD.MOV.U32 R3, RZ, RZ, 0x70 ;  /* 0x00000070ff037424 */ /* 0x000fe400078e00ff */
[----:B--2---:R2:W-:Y:S03]  /*05b0*/  STS.64 [UR8], R8 ;  /* 0x00000008ff007988 */ /* 0x0045e60008000a08 */
[----:B-1----:R-:W-:-:S05]  /*05c0*/  LOP3.LUT R2, R2, 0x10, R3, 0xd8, !PT ;  /* 0x0000001002027812 */ /* 0x002fca00078ed803 */
[----:B------:R2:W-:Y:S02]  /*05d0*/  STS [UR8+0x8], R2 ;  /* 0x00000802ff007988 */ /* 0x0005e40008000808 */
.L_x_7:
[----:B------:R-:W-:Y:S05]  /*05e0*/  BSYNC.RECONVERGENT B0 ;  /* 0x0000000000007941 */ /* 0x000fea0003800200 */
.L_x_6:
[----:B------:R-:W-:Y:S04]  /*05f0*/  BSSY.RECONVERGENT B0, `(.L_x_8) ;  /* 0x000000a000007945 */ /* 0x000fe80003800200 */
[----:B------:R-:W-:Y:S05]  /*0600*/  @P3 BRA `(.L_x_9) ;  /* 0x0000000000203947 */ /* 0x000fea0003800000 */
[----:B--2---:R-:W1:Y:S01]  /*0610*/  LDS R2, [UR8+0x34] ;  /* 0x00003408ff027984 */ /* 0x004e620008000800 */
[----:B------:R-:W-:Y:S02]  /*0620*/  IMAD.MOV.U32 R3, RZ, RZ, 0x1f000000 ;  /* 0x1f000000ff037424 */ /* 0x000fe400078e00ff */
[----:B------:R-:W-:Y:S01]  /*0630*/  @!P3 IMAD.MOV.U32 R7, RZ, RZ, 0x3f ;  /* 0x0000003fff07b424 */ /* 0x000fe200078e00ff */
[----:B------:R-:W2:Y:S02]  /*0640*/  @!P3 LDS R8, [UR8+0x38] ;  /* 0x00003808ff08b984 */ /* 0x000ea40008000800 */
[----:B-1----:R-:W-:Y:S02]  /*0650*/  LOP3.LUT R2, R2, 0xff000000, R3, 0xb8, !PT ;  /* 0xff00000002027812 */ /* 0x002fe400078eb803 */
[----:B--2---:R-:W-:-:S03]  /*0660*/  @!P3 LOP3.LUT R3, R8, 0xff, R7, 0xb8, !PT ;  /* 0x000000ff0803b812 */ /* 0x004fc600078eb807 */
[----:B------:R1:W-:Y:S04]  /*0670*/  STS [UR8+0x34], R2 ;  /* 0x00003402ff007988 */ /* 0x0003e80008000808 */
[----:B------:R1:W-:Y:S02]  /*0680*/  @!P3 STS [UR8+0x38], R3 ;  /* 0x00003803ff00b988 */ /* 0x0003e40008000808 */
.L_x_9:
[----:B------:R-:W-:Y:S05]  /*0690*/  BSYNC.RECONVERGENT B0 ;  /* 0x0000000000007941 */ /* 0x000fea0003800200 */
.L_x_8:
[----:B------:R-:W-:Y:S04]  /*06a0*/  BSSY.RECONVERGENT B0, `(.L_x_10) ;  /* 0x000000a000007945 */ /* 0x000fe80003800200 */
[----:B------:R-:W-:Y:S05]  /*06b0*/  @P3 BRA `(.L_x_11) ;  /* 0x0000000000203947 */ /* 0x000fea0003800000 */
[----:B-12---:R-:W1:Y:S01]  /*06c0*/  LDS R2, [UR8+0x1c] ;  /* 0x00001c08ff027984 */ /* 0x006e620008000800 */
[----:B------:R-:W2:Y:S03]  /*06d0*/  LDC.64 R8, c[0x0][0x3a8] ;  /* 0x0000ea00ff087b82 */ /* 0x000ea60000000a00 */
[----:B------:R3:W-:Y:S01]  /*06e0*/  STS [UR8+0x24], R6 ;  /* 0x00002406ff007988 */ /* 0x0007e20008000808 */
[--C-:B--2---:R-:W-:Y:S02]  /*06f0*/  SHF.R.U32.HI R7, RZ, 0x4, R9.reuse ;  /* 0x00000004ff077819 */ /* 0x104fe40000011609 */
[----:B------:R-:W-:-:S05]  /*0700*/  SHF.R.U64 R3, R8, 0x4, R9 ;  /* 0x0000000408037819 */ /* 0x000fca0000001209 */
[----:B------:R3:W-:Y:S01]  /*0710*/  STS [UR8+0xc], R3 ;  /* 0x00000c03ff007988 */ /* 0x0007e20008000808 */
[----:B-1----:R-:W-:-:S05]  /*0720*/  LOP3.LUT R2, R2, 0xf, R7, 0xb8, !PT ;  /* 0x0000000f02027812 */ /* 0x002fca00078eb807 */
[----:B------:R3:W-:Y:S02]  /*0730*/  STS [UR8+0x1c], R2 ;  /* 0x00001c02ff007988 */ /* 0x0007e40008000808 */
.L_x_11:
[----:B------:R-:W-:Y:S05]  /*0740*/  BSYNC.RECONVERGENT B0 ;  /* 0x0000000000007941 */ /* 0x000fea0003800200 */
.L_x_10:
[----:B------:R-:W-:Y:S04]  /*0750*/  BSSY.RECONVERGENT B1, `(.L_x_12) ;  /* 0x000001d000017945 */ /* 0x000fe80003800200 */
[----:B------:R-:W-:Y:S04]  /*0760*/  BSSY.RELIABLE B0, `(.L_x_13) ;  /* 0x0000018000007945 */ /* 0x000fe80003800100 */
[----:B------:R-:W-:Y:S05]  /*0770*/  @P3 BRA `(.L_x_14) ;  /* 0x00000000001c3947 */ /* 0x000fea0003800000 */
[----:B-123--:R-:W1:Y:S02]  /*0780*/  LDS R2, [UR8+0x34] ;  /* 0x00003408ff027984 */ /* 0x00ee640008000800 */
[----:B-1----:R-:W-:-:S05]  /*0790*/  LOP3.LUT R2, R2, 0x7, RZ, 0xb8, !PT ;  /* 0x0000000702027812 */ /* 0x002fca00078eb8ff */
[----:B------:R1:W-:Y:S01]  /*07a0*/  STS [UR8+0x34], R2 ;  /* 0x00003402ff007988 */ /* 0x0003e20008000808 */
[----:B------:R-:W-:Y:S05]  /*07b0*/  @P3 BRA `(.L_x_15) ;  /* 0x00000000001c3947 */ /* 0x000fea0003800000 */
[----:B-1----:R-:W1:Y:S02]  /*07c0*/  LDS R2, [UR8+0x34] ;  /* 0x00003408ff027984 */ /* 0x002e640008000800 */
[----:B-1----:R-:W-:-:S05]  /*07d0*/  LOP3.LUT R2, R2, 0x38, RZ, 0xb8, !PT ;  /* 0x0000003802027812 */ /* 0x002fca00078eb8ff */
[----:B------:R4:W-:Y:S02]  /*07e0*/  STS [UR8+0x34], R2 ;  /* 0x00003402ff007988 */ /* 0x0009e40008000808 */
.L_x_14:
[----:B------:R-:W-:Y:S05]  /*07f0*/  @P3 BRA `(.L_x_16) ;  /* 0x00000000001c3947 */ /* 0x000fea0003800000 */
[----:B-1234-:R-:W1:Y:S02]  /*0800*/  LDS R2, [UR8+0x8] ;  /* 0x00000808ff027984 */ /* 0x01ee640008000800 */
[----:B-1----:R-:W-:-:S05]  /*0810*/  LOP3.LUT R2, R2, 0x780, RZ, 0xb8, !PT ;  /* 0x0000078002027812 */ /* 0x002fca00078eb8ff */
[----:B------:R2:W-:Y:S02]  /*0820*/  STS [UR8+0x8], R2 ;  /* 0x00000802ff007988 */ /* 0x0005e40008000808 */
.L_x_15:
[----:B------:R-:W-:Y:S05]  /*0830*/  @P3 BRA `(.L_x_17) ;  /* 0x0000000000283947 */ /* 0x000fea0003800000 */
[----:B-12---:R-:W1:Y:S02]  /*0840*/  LDS R2, [UR8+0x8] ;  /* 0x00000808ff027984 */ /* 0x006e640008000800 */
[----:B-1----:R-:W-:-:S05]  /*0850*/  LOP3.LUT R2, R2, 0x1800, RZ, 0xb8, !PT ;  /* 0x0000180002027812 */ /* 0x002fca00078eb8ff */
[----:B------:R5:W-:Y:S02]  /*0860*/  STS [UR8+0x8], R2 ;  /* 0x00000802ff007988 */ /* 0x000be40008000808 */
.L_x_16:
[----:B------:R-:W-:Y:S05]  /*0870*/  @P3 BREAK.RELIABLE B0 ;  /* 0x0000000000003942 */ /* 0x000fea0003800100 */
[----:B------:R-:W-:Y:S05]  /*0880*/  @P3 BRA `(.L_x_18) ;  /* 0x0000000000243947 */ /* 0x000fea0003800000 */
[----:B-1-3--:R-:W1:Y:S01]  /*0890*/  LDS R3, [UR8+0x8] ;  /* 0x00000808ff037984 */ /* 0x00ae620008000800 */
[----:B--2-45:R-:W-:-:S05]  /*08a0*/  IMAD.MOV.U32 R2, RZ, RZ, 0x6000 ;  /* 0x00006000ff027424 */ /* 0x034fca00078e00ff */
[----:B-1----:R-:W-:-:S04]  /*08b0*/  LOP3.LUT R2, R3, 0x2000, R2, 0xd8, !PT ;  /* 0x0000200003027812 */ /* 0x002fc800078ed802 */
[----:B------:R-:W-:-:S05]  /*08c0*/  LOP3.LUT R2, R2, 0x400000, RZ, 0xb8, !PT ;  /* 0x0040000002027812 */ /* 0x000fca00078eb8ff */
[----:B------:R3:W-:Y:S02]  /*08d0*/  STS [UR8+0x8], R2 ;  /* 0x00000802ff007988 */ /* 0x0007e40008000808 */
.L_x_17:
[----:B------:R-:W-:Y:S05]  /*08e0*/  BSYNC.RELIABLE B0 ;  /* 0x0000000000007941 */ /* 0x000fea0003800100 */
.L_x_13:
[----:B-123--:R-:W1:Y:S02]  /*08f0*/  @!P3 LDS R2, [UR8+0x8] ;  /* 0x00000808ff02b984 */ /* 0x00ee640008000800 */
[----:B-1----:R-:W-:-:S05]  /*0900*/  @!P3 LOP3.LUT R2, R2, 0x8000, RZ, 0xb8, !PT ;  /* 0x000080000202b812 */ /* 0x002fca00078eb8ff */
[----:B------:R1:W-:Y:S02]  /*0910*/  @!P3 STS [UR8+0x8], R2 ;  /* 0x00000802ff00b988 */ /* 0x0003e40008000808 */
.L_x_18:
[----:B------:R-:W-:Y:S05]  /*0920*/  BSYNC.RECONVERGENT B1 ;  /* 0x0000000000017941 */ /* 0x000fea0003800200 */
.L_x_12:
[----:B------:R-:W-:Y:S05]  /*0930*/  WARPSYNC.ALL ;  /* 0x0000000000007948 */ /* 0x000fea0003800000 */
[----:B------:R-:W-:Y:S01]  /*0940*/  NOP ;  /* 0x0000000000007918 */ /* 0x000fe20000000000 */
[----:B------:R-:W1:Y:S02]  /*0950*/  LDC R7, c[0x0][0x39c] ;  /* 0x0000e700ff077b82 */ /* 0x000e640000000800 */
[----:B-1----:R-:W-:Y:S01]  /*0960*/  VIADD R7, R7, 0xffffffff ;  /* 0xffffffff07077836 */ /* 0x002fe20000000000 */
[----:B------:R-:W-:Y:S06]  /*0970*/  @P0 BRA `(.L_x_19) ;  /* 0x0000000000300947 */ /* 0x000fec0003800000 */
[----:B--2345:R-:W1:Y:S01]  /*0980*/  S2R R2, SR_LANEID ;  /* 0x0000000000027919 */ /* 0x03ce620000000000 */
[----:B------:R-:W-:Y:S05]  /*0990*/  WARPSYNC.ALL ;  /* 0x0000000000007948 */ /* 0x000fea0003800000 */
[----:B------:R-:W-:Y:S01]  /*09a0*/  NOP ;  /* 0x0000000000007918 */ /* 0x000fe20000000000 */
[----:B-1----:R-:W-:-:S05]  /*09b0*/  IMAD.SHL.U32 R8, R2, 0x4, RZ ;  /* 0x0000000402087824 */ /* 0x002fca00078e00ff */
[----:B------:R-:W1:Y:S01]  /*09c0*/  LDS R9, [R8+UR8] ;  /* 0x0000000808097984 */ /* 0x000e620008000800 */
[----:B------:R-:W-:-:S05]  /*09d0*/  IADD3 R2, P1, PT, R8, UR20, RZ ;  /* 0x0000001408027c10 */ /* 0x000fca000ff3e0ff */
[----:B------:R-:W-:-:S05]  /*09e0*/  IMAD.X R3, RZ, RZ, UR21, P1 ;  /* 0x00000015ff037e24 */ /* 0x000fca00088e06ff */
[----:B-1----:R1:W2:Y:S01]  /*09f0*/  ATOMG.E.EXCH.STRONG.GPU PT, RZ, [R2], R9 ;  /* 0x0000000902ff73a8 */ /* 0x0022a200041ee100 */
[----:B------:R-:W-:-:S04]  /*0a00*/  DEPBAR {5,4,3,2,1,0} ;  /* 0x0000003f0000791a */ /* 0x000fc80000000000 */
[----:B------:R-:W3:Y:S02]  /*0a10*/  CCTL.E.C.LDCU.IV.DEEP [UR20] ;  /* 0x0000000014007540 */ /* 0x000ee40009c08000 */
[----:B---3--:R1:W-:Y:S01]  /*0a20*/  UTMACCTL.IV [UR20] ;  /* 0x00000000140079b9 */ /* 0x0083e20008000000 */
[----:B------:R-:W-:Y:S01]  /*0a30*/  NOP ;  /* 0x0000000000007918 */ /* 0x000fe20000000000 */
.L_x_19:
[----:B------:R-:W-:Y:S05]  /*0a40*/  @P0 BRA `(.L_x_20) ;  /* 0x00000000000c0947 */ /* 0x000fea0003800000 */
[----:B------:R0:W-:Y:S01]  /*0a50*/  UTMACMDFLUSH ;  /* 0x00000000000079b7 */ /* 0x0001e20000000000 */
[----:B------:R-:W-:Y:S05]  /*0a60*/  @P0 BRA `(.L_x_20) ;  /* 0x0000000000040947 */ /* 0x000fea0003800000 */
[----:B------:R-:W-:-:S04]  /*0a70*/  DEPBAR.LE SB0, 0x0 ;  /* 0x000080000000791a */ /* 0x000fc80000000000 */
.L_x_20:
[----:B------:R-:W-:Y:S05]  /*0a80*/  WARPSYNC.ALL ;  /* 0x0000000000007948 */ /* 0x000fea0003800000 */
[----:B------:R-:W-:Y:S01]  /*0a90*/  NOP ;  /* 0x0000000000007918 */ /* 0x000fe20000000000 */
[----:B--2---:R-:W-:Y:S06]  /*0aa0*/  BAR.SYNC.DEFER_BLOCKING 0x0 ;  /* 0x0000000000007b1d */ /* 0x004fec0000010000 */
[----:B------:R-:W-:Y:S02]  /*0ab0*/  BSSY.RECONVERGENT B1, `(.L_x_21) ;  /* 0x000000b000017945 */ /* 0x000fe40003800200 */
[----:B------:R-:W-:Y:S06]  /*0ac0*/  BAR.SYNC.DEFER_BLOCKING 0x0 ;  /* 0x0000000000007b1d */ /* 0x000fec0000010000 */
[----:B------:R2:W-:Y:S01]  /*0ad0*/  @!P0 STS [R4], RZ ;  /* 0x000000ff04008388 */ /* 0x0005e20000000800 */
[----:B------:R-:W-:Y:S01]  /*0ae0*/  NOP ;  /* 0x0000000000007918 */ /* 0x000fe20000000000 */
[----:B------:R-:W-:Y:S05]  /*0af0*/  @P3 BRA `(.L_x_22) ;  /* 0x0000000000183947 */ /* 0x000fea0003800000 */
[----:B-1-345:R-:W1:Y:S01]  /*0b00*/  LDS R2, [UR8+0x8] ;  /* 0x00000808ff027984 */ /* 0x03ae620008000800 */
[----:B------:R-:W3:Y:S01]  /*0b10*/  LDC.64 R8, c[0x0][0x388] ;  /* 0x0000e200ff087b82 */ /* 0x000ee20000000a00 */
[----:B------:R-:W-:Y:S02]  /*0b20*/  IMAD.MOV.U32 R3, RZ, RZ, 0x70 ;  /* 0x00000070ff037424 */ /* 0x000fe400078e00ff */
[----:B---3--:R3:W-:Y:S03]  /*0b30*/  STS.64 [UR8], R8 ;  /* 0x00000008ff007988 */ /* 0x0087e60008000a08 */
[----:B-1----:R-:W-:-:S05]  /*0b40*/  LOP3.LUT R2, R2, 0x10, R3, 0xd8, !PT ;  /* 0x0000001002027812 */ /* 0x002fca00078ed803 */
[----:B------:R3:W-:Y:S02]  /*0b50*/  STS [UR8+0x8], R2 ;  /* 0x00000802ff007988 */ /* 0x0007e40008000808 */
.L_x_22:
[----:B-1----:R-:W-:Y:S05]  /*0b60*/  BSYNC.RECONVERGENT B1 ;  /* 0x0000000000017941 */ /* 0x002fea0003800200 */
.L_x_21:
[----:B------:R-:W-:Y:S04]  /*0b70*/  BSSY.RECONVERGENT B1, `(.L_x_23) ;  /* 0x000000a000017945 */ /* 0x000fe80003800200 */
[----:B------:R-:W-:Y:S05]  /*0b80*/  @P3 BRA `(.L_x_24) ;  /* 0x0000000000203947 */ /* 0x000fea0003800000 */
[----:B---345:R-:W1:Y:S01]  /*0b90*/  LDS R2, [UR8+0x34] ;  /* 0x00003408ff027984 */ /* 0x038e620008000800 */
[----:B------:R-:W-:Y:S02]  /*0ba0*/  IMAD.MOV.U32 R3, RZ, RZ, 0x7f000000 ;  /* 0x7f000000ff037424 */ /* 0x000fe400078e00ff */
[----:B------:R-:W-:Y:S01]  /*0bb0*/  @!P3 IMAD.MOV.U32 R8, RZ, RZ, 0x1f ;  /* 0x0000001fff08b424 */ /* 0x000fe200078e00ff */
[----:B------:R-:W3:Y:S02]  /*0bc0*/  @!P3 LDS R9, [UR8+0x38] ;  /* 0x00003808ff09b984 */ /* 0x000ee40008000800 */
[----:B-1----:R-:W-:Y:S02]  /*0bd0*/  LOP3.LUT R2, R2, 0xff000000, R3, 0xb8, !PT ;  /* 0xff00000002027812 */ /* 0x002fe400078eb803 */
[----:B---3--:R-:W-:-:S03]  /*0be0*/  @!P3 LOP3.LUT R3, R9, 0xff, R8, 0xb8, !PT ;  /* 0x000000ff0903b812 */ /* 0x008fc600078eb808 */
[----:B------:R1:W-:Y:S04]  /*0bf0*/  STS [UR8+0x34], R2 ;  /* 0x00003402ff007988 */ /* 0x0003e80008000808 */
[----:B------:R1:W-:Y:S02]  /*0c00*/  @!P3 STS [UR8+0x38], R3 ;  /* 0x00003803ff00b988 */ /* 0x0003e40008000808 */
.L_x_24:
[----:B------:R-:W-:Y:S05]  /*0c10*/  BSYNC.RECONVERGENT B1 ;  /* 0x0000000000017941 */ /* 0x000fea0003800200 */
.L_x_23:
[----:B------:R-:W-:Y:S04]  /*0c20*/  BSSY.RECONVERGENT B1, `(.L_x_25) ;  /* 0x0000004000017945 */ /* 0x000fe80003800200 */
[----:B------:R-:W-:Y:S05]  /*0c30*/  @P3 BRA `(.L_x_26) ;  /* 0x0000000000083947 */ /* 0x000fea0003800000 */
[----:B------:R1:W-:Y:S04]  /*0c40*/  STS [UR8+0x24], R5 ;  /* 0x00002405ff007988 */ /* 0x0003e80008000808 */
[----:B------:R1:W-:Y:S02]  /*0c50*/  STS [UR8+0x20], R7 ;  /* 0x00002007ff007988 */ /* 0x0003e40008000808 */
.L_x_26:
[----:B------:R-:W-:Y:S05]  /*0c60*/  BSYNC.RECONVERGENT B1 ;  /* 0x0000000000017941 */ /* 0x000fea0003800200 */
.L_x_25:
[----:B------:R-:W-:Y:S04]  /*0c70*/  BSSY.RECONVERGENT B2, `(.L_x_27) ;  /* 0x0000025000027945 */ /* 0x000fe80003800200 */
[----:B------:R-:W-:Y:S04]  /*0c80*/  BSSY.RELIABLE B1, `(.L_x_28) ;  /* 0x0000020000017945 */ /* 0x000fe80003800100 */
[----:B------:R-:W-:Y:S05]  /*0c90*/  @P3 BRA `(.L_x_29) ;  /* 0x00000000002c3947 */ /* 0x000fea0003800000 */
[----:B-1-345:R-:W1:Y:S01]  /*0ca0*/  LDS R2, [UR8+0x1c] ;  /* 0x00001c08ff027984 */ /* 0x03ae620008000800 */
[----:B------:R-:W3:Y:S02]  /*0cb0*/  LDC.64 R8, c[0x0][0x3b0] ;  /* 0x0000ec00ff087b82 */ /* 0x000ee40000000a00 */
[--C-:B---3--:R-:W-:Y:S02]  /*0cc0*/  SHF.R.U32.HI R5, RZ, 0x4, R9.reuse ;  /* 0x00000004ff057819 */ /* 0x108fe40000011609 */
[----:B------:R-:W-:-:S05]  /*0cd0*/  SHF.R.U64 R3, R8, 0x4, R9 ;  /* 0x0000000408037819 */ /* 0x000fca0000001209 */
[----:B------:R3:W-:Y:S01]  /*0ce0*/  STS [UR8+0xc], R3 ;  /* 0x00000c03ff007988 */ /* 0x0007e20008000808 */
[----:B-1----:R-:W-:-:S05]  /*0cf0*/  LOP3.LUT R2, R2, 0xf, R5, 0xb8, !PT ;  /* 0x0000000f02027812 */ /* 0x002fca00078eb805 */
[----:B------:R3:W-:Y:S01]  /*0d00*/  STS [UR8+0x1c], R2 ;  /* 0x00001c02ff007988 */ /* 0x0007e20008000808 */
[----:B------:R-:W-:Y:S05]  /*0d10*/  @P3 BRA `(.L_x_30) ;  /* 0x00000000001c3947 */ /* 0x000fea0003800000 */
[----:B---3--:R-:W1:Y:S02]  /*0d20*/  LDS R2, [UR8+0x34] ;  /* 0x00003408ff027984 */ /* 0x008e640008000800 */
[----:B-1----:R-:W-:-:S05]  /*0d30*/  LOP3.LUT R2, R2, 0x7, RZ, 0xb8, !PT ;  /* 0x0000000702027812 */ /* 0x002fca00078eb8ff */
[----:B------:R1:W-:Y:S02]  /*0d40*/  STS [UR8+0x34], R2 ;  /* 0x00003402ff007988 */ /* 0x0003e40008000808 */
.L_x_29:
[----:B------:R-:W-:Y:S05]  /*0d50*/  @P3 BRA `(.L_x_31) ;  /* 0x00000000001c3947 */ /* 0x000fea0003800000 */
[----:B-1-345:R-:W1:Y:S02]  /*0d60*/  LDS R2, [UR8+0x34] ;  /* 0x00003408ff027984 */ /* 0x03ae640008000800 */
[----:B-1----:R-:W-:-:S05]  /*0d70*/  LOP3.LUT R2, R2, 0x38, RZ, 0xb8, !PT ;  /* 0x0000003802027812 */ /* 0x002fca00078eb8ff */
[----:B------:R1:W-:Y:S02]  /*0d80*/  STS [UR8+0x34], R2 ;  /* 0x00003402ff007988 */ /* 0x0003e40008000808 */
.L_x_30:
[----:B------:R-:W-:Y:S05]  /*0d90*/  @P3 BRA `(.L_x_32) ;  /* 0x00000000001c3947 */ /* 0x000fea0003800000 */
[----:B-1-3--:R-:W1:Y:S02]  /*0da0*/  LDS R2, [UR8+0x8] ;  /* 0x00000808ff027984 */ /* 0x00ae640008000800 */
[----:B-1----:R-:W-:-:S05]  /*0db0*/  LOP3.LUT R2, R2, 0x780, RZ, 0xb8, !PT ;  /* 0x0000078002027812 */ /* 0x002fca00078eb8ff */
[----:B------:R1:W-:Y:S02]  /*0dc0*/  STS [UR8+0x8], R2 ;  /* 0x00000802ff007988 */ /* 0x0003e40008000808 */
.L_x_31:
[----:B------:R-:W-:Y:S05]  /*0dd0*/  @P3 BRA `(.L_x_33) ;  /* 0x0000000000283947 */ /* 0x000fea0003800000 */
[----:B-1-345:R-:W1:Y:S02]  /*0de0*/  LDS R2, [UR8+0x8] ;  /* 0x00000808ff027984 */ /* 0x03ae640008000800 */
[----:B-1----:R-:W-:-:S05]  /*0df0*/  LOP3.LUT R2, R2, 0x1800, RZ, 0xb8, !PT ;  /* 0x0000180002027812 */ /* 0x002fca00078eb8ff */
[----:B------:R4:W-:Y:S02]  /*0e00*/  STS [UR8+0x8], R2 ;  /* 0x00000802ff007988 */ /* 0x0009e40008000808 */
.L_x_32:
[----:B------:R-:W-:Y:S05]  /*0e10*/  @P3 BREAK.RELIABLE B1 ;  /* 0x0000000000013942 */ /* 0x000fea0003800100 */
[----:B------:R-:W-:Y:S05]  /*0e20*/  @P3 BRA `(.L_x_34) ;  /* 0x0000000000243947 */ /* 0x000fea0003800000 */
[----:B-1-34-:R-:W1:Y:S01]  /*0e30*/  LDS R2, [UR8+0x8] ;  /* 0x00000808ff027984 */ /* 0x01ae620008000800 */
[----:B------:R-:W-:-:S05]  /*0e40*/  IMAD.MOV.U32 R3, RZ, RZ, 0x6000 ;  /* 0x00006000ff037424 */ /* 0x000fca00078e00ff */
[----:B-1----:R-:W-:-:S04]  /*0e50*/  LOP3.LUT R2, R2, 0x6000, R3, 0xd8, !PT ;  /* 0x0000600002027812 */ /* 0x002fc800078ed803 */
[----:B------:R-:W-:-:S05]  /*0e60*/  LOP3.LUT R2, R2, 0x400000, RZ, 0xb8, !PT ;  /* 0x0040000002027812 */ /* 0x000fca00078eb8ff */
[----:B------:R1:W-:Y:S02]  /*0e70*/  STS [UR8+0x8], R2 ;  /* 0x00000802ff007988 */ /* 0x0003e40008000808 */
.L_x_33:
[----:B------:R-:W-:Y:S05]  /*0e80*/  BSYNC.RELIABLE B1 ;  /* 0x0000000000017941 */ /* 0x000fea0003800100 */
.L_x_28:
[----:B-1-345:R-:W1:Y:S02]  /*0e90*/  @!P3 LDS R2, [UR8+0x8] ;  /* 0x00000808ff02b984 */ /* 0x03ae640008000800 */
[----:B-1----:R-:W-:-:S05]  /*0ea0*/  @!P3 LOP3.LUT R2, R2, 0x8000, RZ, 0xb8, !PT ;  /* 0x000080000202b812 */ /* 0x002fca00078eb8ff */
[----:B------:R5:W-:Y:S02]  /*0eb0*/  @!P3 STS [UR8+0x8], R2 ;  /* 0x00000802ff00b988 */ /* 0x000be40008000808 */
.L_x_34:
[----:B------:R-:W-:Y:S05]  /*0ec0*/  BSYNC.RECONVERGENT B2 ;  /* 0x0000000000027941 */ /* 0x000fea0003800200 */
.L_x_27:
[----:B------:R-:W-:Y:S05]  /*0ed0*/  WARPSYNC.ALL ;  /* 0x0000000000007948 */ /* 0x000fea0003800000 */
[----:B------:R-:W-:Y:S01]  /*0ee0*/  NOP ;  /* 0x0000000000007918 */ /* 0x000fe20000000000 */
[----:B------:R-:W-:-:S04]  /*0ef0*/  UIADD3 UR5, UPT, UPT, UR4, 0x80, URZ ;  /* 0x0000008004057890 */ /* 0x000fc8000fffe0ff */
[----:B------:R-:W-:-:S04]  /*0f00*/  UIADD3 UR22, UP0, UPT, UR5, UR10, URZ ;  /* 0x0000000a05167290 */ /* 0x000fc8000ff1e0ff */
[----:B------:R-:W-:Y:S01]  /*0f10*/  ULEA.HI.X.SX32 UR23, UR5, UR11, 0x1, UP0 ;  /* 0x0000000b05177291 */ /* 0x000fe200080f0eff */
[----:B------:R-:W-:Y:S11]  /*0f20*/  @P0 BRA `(.L_x_35) ;  /* 0x0000000000300947 */ /* 0x000ff60003800000 */
[----:B-1-345:R-:W1:Y:S01]  /*0f30*/  S2R R2, SR_LANEID ;  /* 0x0000000000027919 */ /* 0x03ae620000000000 */
[----:B------:R-:W-:Y:S05]  /*0f40*/  WARPSYNC.ALL ;  /* 0x0000000000007948 */ /* 0x000fea0003800000 */
[----:B------:R-:W-:Y:S01]  /*0f50*/  NOP ;  /* 0x0000000000007918 */ /* 0x000fe20000000000 */
[----:B-1----:R-:W-:-:S05]  /*0f60*/  IMAD.SHL.U32 R8, R2, 0x4, RZ ;  /* 0x0000000402087824 */ /* 0x002fca00078e00ff */
[----:B------:R-:W1:Y:S01]  /*0f70*/  LDS R5, [R8+UR8] ;  /* 0x0000000808057984 */ /* 0x000e620008000800 */
[----:B------:R-:W-:-:S05]  /*0f80*/  IADD3 R2, P1, PT, R8, UR22, RZ ;  /* 0x0000001608027c10 */ /* 0x000fca000ff3e0ff */
[----:B------:R-:W-:-:S05]  /*0f90*/  IMAD.X R3, RZ, RZ, UR23, P1 ;  /* 0x00000017ff037e24 */ /* 0x000fca00088e06ff */
[----:B-1----:R1:W3:Y:S01]  /*0fa0*/  ATOMG.E.EXCH.STRONG.GPU PT, RZ, [R2], R5 ;  /* 0x0000000502ff73a8 */ /* 0x0022e200041ee100 */
[----:B------:R-:W-:-:S04]  /*0fb0*/  DEPBAR {5,4,3,2,1,0} ;  /* 0x0000003f0000791a */ /* 0x000fc80000000000 */
[----:B------:R-:W4:Y:S02]  /*0fc0*/  CCTL.E.C.LDCU.IV.DEEP [UR22] ;  /* 0x0000000016007540 */ /* 0x000f240009c08000 */
[----:B----4-:R1:W-:Y:S01]  /*0fd0*/  UTMACCTL.IV [UR22] ;  /* 0x00000000160079b9 */ /* 0x0103e20008000000 */
[----:B------:R-:W-:Y:S01]  /*0fe0*/  NOP ;  /* 0x0000000000007918 */ /* 0x000fe20000000000 */
.L_x_35:
[----:B------:R-:W-:Y:S05]  /*0ff0*/  @P0 BRA `(.L_x_36) ;  /* 0x00000000000c0947 */ /* 0x000fea0003800000 */
[----:B------:R0:W-:Y:S01]  /*1000*/  UTMACMDFLUSH ;  /* 0x00000000000079b7 */ /* 0x0001e20000000000 */
[----:B------:R-:W-:Y:S05]  /*1010*/  @P0 BRA `(.L_x_36) ;  /* 0x0000000000040947 */ /* 0x000fea0003800000 */
[----:B------:R-:W-:-:S04]  /*1020*/  DEPBAR.LE SB0, 0x0 ;  /* 0x000080000000791a */ /* 0x000fc80000000000 */
.L_x_36:
[----:B------:R-:W-:Y:S05]  /*1030*/  WARPSYNC.ALL ;  /* 0x0000000000007948 */ /* 0x000fea0003800000 */
[----:B------:R-:W-:Y:S01]  /*1040*/  NOP ;  /* 0x0000000000007918 */ /* 0x000fe20000000000 */
[----:B---3--:R-:W-:Y:S06]  /*1050*/  BAR.SYNC.DEFER_BLOCKING 0x0 ;  /* 0x0000000000007b1d */ /* 0x008fec0000010000 */
[----:B------:R-:W-:Y:S02]  /*1060*/  BSSY.RECONVERGENT B2, `(.L_x_37) ;  /* 0x000000b000027945 */ /* 0x000fe40003800200 */
[----:B------:R-:W-:Y:S06]  /*1070*/  BAR.SYNC.DEFER_BLOCKING 0x0 ;  /* 0x0000000000007b1d */ /* 0x000fec0000010000 */
[----:B------:R3:W-:Y:S01]  /*1080*/  @!P0 STS [R4], RZ ;  /* 0x000000ff04008388 */ /* 0x0007e20000000800 */
[----:B------:R-:W-:Y:S01]  /*1090*/  NOP ;  /* 0x0000000000007918 */ /* 0x000fe20000000000 */
[----:B------:R-:W-:Y:S05]  /*10a0*/  @P3 BRA `(.L_x_38) ;  /* 0x0000000000183947 */ /* 0x000fea0003800000 */
[----:B-1--45:R-:W1:Y:S01]  /*10b0*/  LDS R2, [UR8+0x8] ;  /* 0x00000808ff027984 */ /* 0x032e620008000800 */
[----:B--23--:R-:W2:Y:S01]  /*10c0*/  LDC.64 R4, c[0x0][0x390] ;  /* 0x0000e400ff047b82 */ /* 0x00cea20000000a00 */
[----:B------:R-:W-:Y:S02]  /*10d0*/  IMAD.MOV.U32 R3, RZ, RZ, 0x70 ;  /* 0x00000070ff037424 */ /* 0x000fe400078e00ff */
[----:B--2---:R2:W-:Y:S03]  /*10e0*/  STS.64 [UR8], R4 ;  /* 0x00000004ff007988 */ /* 0x0045e60008000a08 */
[----:B-1----:R-:W-:-:S05]  /*10f0*/  LOP3.LUT R2, R2, 0x10, R3, 0xd8, !PT ;  /* 0x0000001002027812 */ /* 0x002fca00078ed803 */
[----:B------:R2:W-:Y:S02]  /*1100*/  STS [UR8+0x8], R2 ;  /* 0x00000802ff007988 */ /* 0x0005e40008000808 */
.L_x_38:
[----:B-1----:R-:W-:Y:S05]  /*1110*/  BSYNC.RECONVERGENT B2 ;  /* 0x0000000000027941 */ /* 0x002fea0003800200 */
.L_x_37:
[----:B------:R-:W-:Y:S04]  /*1120*/  BSSY.RECONVERGENT B3, `(.L_x_39) ;  /* 0x0000033000037945 */ /* 0x000fe80003800200 */
[----:B------:R-:W-:Y:S04]  /*1130*/  BSSY.RELIABLE B2, `(.L_x_40) ;  /* 0x000002e000027945 */ /* 0x000fe80003800100 */
[----:B------:R-:W-:Y:S05]  /*1140*/  @P3 BRA `(.L_x_41) ;  /* 0x0000000000243947 */ /* 0x000fea0003800000 */
[----:B--2-45:R-:W1:Y:S01]  /*1150*/  LDS R2, [UR8+0x34] ;  /* 0x00003408ff027984 */ /* 0x034e620008000800 */
[----:B------:R-:W-:-:S05]  /*1160*/  IMAD.MOV.U32 R3, RZ, RZ, 0x7f000000 ;  /* 0x7f000000ff037424 */ /* 0x000fca00078e00ff */
[----:B-1----:R-:W-:-:S05]  /*1170*/  LOP3.LUT R2, R2, 0xff000000, R3, 0xb8, !PT ;  /* 0xff00000002027812 */ /* 0x002fca00078eb803 */
[----:B------:R1:W-:Y:S01]  /*1180*/  STS [UR8+0x34], R2 ;  /* 0x00003402ff007988 */ /* 0x0003e20008000808 */
[----:B------:R-:W-:Y:S05]  /*1190*/  @P3 BRA `(.L_x_42) ;  /* 0x0000000000183947 */ /* 0x000fea0003800000 */
[----:B-1----:R-:W1:Y:S01]  /*11a0*/  LDS R2, [UR8+0x38] ;  /* 0x00003808ff027984 */ /* 0x002e620008000800 */
[----:B------:R-:W-:-:S05]  /*11b0*/  IMAD.MOV.U32 R3, RZ, RZ, 0x3f ;  /* 0x0000003fff037424 */ /* 0x000fca00078e00ff */
[----:B-1----:R-:W-:-:S05]  /*11c0*/  LOP3.LUT R2, R2, 0xff, R3, 0xb8, !PT ;  /* 0x000000ff02027812 */ /* 0x002fca00078eb803 */
[----:B------:R1:W-:Y:S02]  /*11d0*/  STS [UR8+0x38], R2 ;  /* 0x00003802ff007988 */ /* 0x0003e40008000808 */
.L_x_41:
[----:B------:R-:W-:Y:S05]  /*11e0*/  @P3 BRA `(.L_x_43) ;  /* 0x00000000000c3947 */ /* 0x000fea0003800000 */
[----:B------:R1:W-:Y:S02]  /*11f0*/  STS [UR8+0x20], R7 ;  /* 0x00002007ff007988 */ /* 0x0003e40008000808 */
.L_x_42:
[----:B------:R-:W-:Y:S05]  /*1200*/  @P3 BRA `(.L_x_44) ;  /* 0x0000000000243947 */ /* 0x000fea0003800000 */
[----:B------:R1:W-:Y:S02]  /*1210*/  STS [UR8+0x24], R6 ;  /* 0x00002406ff007988 */ /* 0x0003e40008000808 */
.L_x_43:
[----:B------:R-:W-:Y:S05]  /*1220*/  @P3 BRA `(.L_x_45) ;  /* 0x00000000002c3947 */ /* 0x000fea0003800000 */
[----:B-12-45:R-:W1:Y:S01]  /*1230*/  LDS R2, [UR8+0x1c] ;  /* 0x00001c08ff027984 */ /* 0x036e620008000800 */
[----:B------:R-:W2:Y:S02]  /*1240*/  LDC.64 R6, c[0x0][0x3b8] ;  /* 0x0000ee00ff067b82 */ /* 0x000ea40000000a00 */
[--C-:B--2---:R-:W-:Y:S02]  /*1250*/  SHF.R.U32.HI R5, RZ, 0x4, R7.reuse ;  /* 0x00000004ff057819 */ /* 0x104fe40000011607 */
[----:B------:R-:W-:-:S05]  /*1260*/  SHF.R.U64 R3, R6, 0x4, R7 ;  /* 0x0000000406037819 */ /* 0x000fca0000001207 */
[----:B------:R2:W-:Y:S01]  /*1270*/  STS [UR8+0xc], R3 ;  /* 0x00000c03ff007988 */ /* 0x0005e20008000808 */
[----:B-1----:R-:W-:-:S05]  /*1280*/  LOP3.LUT R2, R2, 0xf, R5, 0xb8, !PT ;  /* 0x0000000f02027812 */ /* 0x002fca00078eb805 */
[----:B------:R2:W-:Y:S02]  /*1290*/  STS [UR8+0x1c], R2 ;  /* 0x00001c02ff007988 */ /* 0x0005e40008000808 */
.L_x_44:
[----:B------:R-:W-:Y:S05]  /*12a0*/  @P3 BRA `(.L_x_46) ;  /* 0x00000000001c3947 */ /* 0x000fea0003800000 */
[----:B-12-45:R-:W1:Y:S02]  /*12b0*/  LDS R2, [UR8+0x34] ;  /* 0x00003408ff027984 */ /* 0x036e640008000800 */
[----:B-1----:R-:W-:-:S05]  /*12c0*/  LOP3.LUT R2, R2, 0x7, RZ, 0xb8, !PT ;  /* 0x0000000702027812 */ /* 0x002fca00078eb8ff */
[----:B------:R1:W-:Y:S02]  /*12d0*/  STS [UR8+0x34], R2 ;  /* 0x00003402ff007988 */ /* 0x0003e40008000808 */
.L_x_45:
[----:B------:R-:W-:Y:S05]  /*12e0*/  @P3 BRA `(.L_x_47) ;  /* 0x00000000001c3947 */ /* 0x000fea0003800000 */
[----:B-12-45:R-:W1:Y:S02]  /*12f0*/  LDS R2, [UR8+0x34] ;  /* 0x00003408ff027984 */ /* 0x036e640008000800 */
[----:B-1----:R-:W-:-:S05]  /*1300*/  LOP3.LUT R2, R2, 0x38, RZ, 0xb8, !PT ;  /* 0x0000003802027812 */ /* 0x002fca00078eb8ff */
[----:B------:R1:W-:Y:S02]  /*1310*/  STS [UR8+0x34], R2 ;  /* 0x00003402ff007988 */ /* 0x0003e40008000808 */
.L_x_46:
[----:B------:R-:W-:Y:S05]  /*1320*/  @P3 BRA `(.L_x_48) ;  /* 0x00000000001c3947 */ /* 0x000fea0003800000 */
[----:B-12-45:R-:W1:Y:S02]  /*1330*/  LDS R2, [UR8+0x8] ;  /* 0x00000808ff027984 */ /* 0x036e640008000800 */
[----:B-1----:R-:W-:-:S05]  /*1340*/  LOP3.LUT R2, R2, 0x780, RZ, 0xb8, !PT ;  /* 0x0000078002027812 */ /* 0x002fca00078eb8ff */
[----:B------:R1:W-:Y:S02]  /*1350*/  STS [UR8+0x8], R2 ;  /* 0x00000802ff007988 */ /* 0x0003e40008000808 */
.L_x_47:
[----:B------:R-:W-:Y:S05]  /*1360*/  @P3 BRA `(.L_x_49) ;  /* 0x0000000000283947 */ /* 0x000fea0003800000 */
[----:B-12-45:R-:W1:Y:S02]  /*1370*/  LDS R2, [UR8+0x8] ;  /* 0x00000808ff027984 */ /* 0x036e640008000800 */
[----:B-1----:R-:W-:-:S05]  /*1380*/  LOP3.LUT R2, R2, 0x1800, RZ, 0xb8, !PT ;  /* 0x0000180002027812 */ /* 0x002fca00078eb8ff */
[----:B------:R1:W-:Y:S02]  /*1390*/  STS [UR8+0x8], R2 ;  /* 0x00000802ff007988 */ /* 0x0003e40008000808 */
.L_x_48:
[----:B------:R-:W-:Y:S05]  /*13a0*/  @P3 BREAK.RELIABLE B2 ;  /* 0x0000000000023942 */ /* 0x000fea0003800100 */
[----:B------:R-:W-:Y:S05]  /*13b0*/  @P3 BRA `(.L_x_50) ;  /* 0x0000000000243947 */ /* 0x000fea0003800000 */
[----:B-12-45:R-:W1:Y:S01]  /*13c0*/  LDS R2, [UR8+0x8] ;  /* 0x00000808ff027984 */ /* 0x036e620008000800 */
[----:B------:R-:W-:-:S05]  /*13d0*/  IMAD.MOV.U32 R3, RZ, RZ, 0x6000 ;  /* 0x00006000ff037424 */ /* 0x000fca00078e00ff */
[----:B-1----:R-:W-:-:S04]  /*13e0*/  LOP3.LUT R2, R2, 0x6000, R3, 0xd8, !PT ;  /* 0x0000600002027812 */ /* 0x002fc800078ed803 */
[----:B------:R-:W-:-:S05]  /*13f0*/  LOP3.LUT R2, R2, 0x400000, RZ, 0xb8, !PT ;  /* 0x0040000002027812 */ /* 0x000fca00078eb8ff */
[----:B------:R1:W-:Y:S02]  /*1400*/  STS [UR8+0x8], R2 ;  /* 0x00000802ff007988 */ /* 0x0003e40008000808 */
.L_x_49:
[----:B------:R-:W-:Y:S05]  /*1410*/  BSYNC.RELIABLE B2 ;  /* 0x0000000000027941 */ /* 0x000fea0003800100 */
.L_x_40:
[----:B-12-45:R-:W1:Y:S02]  /*1420*/  @!P3 LDS R2, [UR8+0x8] ;  /* 0x00000808ff02b984 */ /* 0x036e640008000800 */
[----:B-1----:R-:W-:-:S05]  /*1430*/  @!P3 LOP3.LUT R2, R2, 0x8000, RZ, 0xb8, !PT ;  /* 0x000080000202b812 */ /* 0x002fca00078eb8ff */
[----:B------:R1:W-:Y:S02]  /*1440*/  @!P3 STS [UR8+0x8], R2 ;  /* 0x00000802ff00b988 */ /* 0x0003e40008000808 */
.L_x_50:
[----:B------:R-:W-:Y:S05]  /*1450*/  BSYNC.RECONVERGENT B3 ;  /* 0x0000000000037941 */ /* 0x000fea0003800200 */
.L_x_39:
        /* <DEDUP_REMOVED lines=9> */
[----:B-1-3--:R-:W-:-:S05]  /*14f0*/  IMAD.SHL.U32 R4, R2, 0x4, RZ ;  /* 0x0000000402047824 */ /* 0x00afca00078e00ff */
        /* <DEDUP_REMOVED lines=8> */
.L_x_51:
[----:B------:R-:W-:Y:S05]  /*1580*/  @P0 BRA `(.L_x_52) ;  /* 0x00000000000c0947 */ /* 0x000fea0003800000 */
[----:B------:R0:W-:Y:S01]  /*1590*/  UTMACMDFLUSH ;  /* 0x00000000000079b7 */ /* 0x0001e20000000000 */
[----:B------:R-:W-:Y:S05]  /*15a0*/  @P0 BRA `(.L_x_52) ;  /* 0x0000000000040947 */ /* 0x000fea0003800000 */
[----:B------:R-:W-:-:S04]  /*15b0*/  DEPBAR.LE SB0, 0x0 ;  /* 0x000080000000791a */ /* 0x000fc80000000000 */
.L_x_52:
[----:B------:R-:W-:Y:S05]  /*15c0*/  WARPSYNC.ALL ;  /* 0x0000000000007948 */ /* 0x000fea0003800000 */
[----:B------:R-:W-:Y:S01]  /*15d0*/  NOP ;  /* 0x0000000000007918 */ /* 0x000fe20000000000 */
[----:B--2---:R-:W-:Y:S01]  /*15e0*/  BAR.SYNC.DEFER_BLOCKING 0x0 ;  /* 0x0000000000007b1d */ /* 0x004fe20000010000 */
[----:B-1--45:R-:W-:Y:S01]  /*15f0*/  SHF.R.U32.HI R2, RZ, 0x5, R0 ;  /* 0x00000005ff027819 */ /* 0x032fe20000011600 */
[----:B------:R-:W-:-:S03]  /*1600*/  USHF.L.U32 UR9, UR9, 0x8, URZ ;  /* 0x0000000809097899 */ /* 0x000fc600080006ff */
[----:B------:R-:W-:Y:S01]  /*1610*/  R2UR UR12, R2 ;  /* 0x00000000020c72ca */ /* 0x000fe200000e0000 */
[----:B------:R-:W-:Y:S01]  /*1620*/  VOTEU.ALL UP0, P3 ;  /* 0x0000000000ff7886 */ /* 0x000fe20001800000 */
[----:B------:R-:W-:Y:S01]  /*1630*/  UMOV UR4, 0x1 ;  /* 0x0000000100047882 */ /* 0x000fe20000000000 */
[----:B------:R-:W-:Y:S01]  /*1640*/  VOTEU.ALL UP1, P3 ;  /* 0x0000000000ff7886 */ /* 0x000fe20001820000 */
[----:B------:R-:W-:Y:S02]  /*1650*/  BSSY.RECONVERGENT B3, `(.L_x_53) ;  /* 0x0000018000037945 */ /* 0x000fe40003800200 */
[----:B------:R-:W-:-:S04]  /*1660*/  @!UP0 UIADD3 UR6, UPT, UPT, -UR4, 0x100000, URZ ;  /* 0x0010000004068890 */ /* 0x000fc8000fffe1ff */
[----:B------:R-:W-:Y:S02]  /*1670*/  @!UP0 USHF.L.U32 UR7, UR6, 0xb, URZ ;  /* 0x0000000b06078899 */ /* 0x000fe400080006ff */
[----:B------:R-:W-:Y:S02]  /*1680*/  @!UP0 USHF.L.U32 UR6, UR6, 0x1, URZ ;  /* 0x0000000106068899 */ /* 0x000fe400080006ff */
[----:B------:R-:W-:-:S04]  /*1690*/  @!UP0 UIADD3 UR4, UPT, UPT, -UR4, 0x100000, URZ ;  /* 0x0010000004048890 */ /* 0x000fc8000fffe1ff */
[----:B------:R-:W-:Y:S02]  /*16a0*/  @!UP0 USHF.L.U32 UR5, UR4, 0xb, URZ ;  /* 0x0000000b04058899 */ /* 0x000fe400080006ff */
[----:B------:R-:W-:Y:S01]  /*16b0*/  @!UP0 USHF.L.U32 UR4, UR4, 0x1, URZ ;  /* 0x0000000104048899 */ /* 0x000fe200080006ff */
[----:B------:R-:W-:Y:S01]  /*16c0*/  VOTEU.ALL UP0, P3 ;  /* 0x0000000000ff7886 */ /* 0x000fe20001800000 */
[----:B------:R-:W1:Y:S04]  /*16d0*/  FENCE.VIEW.ASYNC.S ;  /* 0x00000000000073c6 */ /* 0x000e680000000000 */
[----:B-1----:R1:W2:Y:S06]  /*16e0*/  @!UP0 SYNCS.EXCH.64 URZ, [UR8+0x7800], UR6 ;  /* 0x0078000608ff85b2 */ /* 0x0022ac0008000100 */
[----:B------:R1:W2:Y:S02]  /*16f0*/  @!UP1 SYNCS.EXCH.64 URZ, [UR8+0x7820], UR4 ;  /* 0x0078200408ff95b2 */ /* 0x0002a40008000100 */
[----:B--2---:R-:W-:Y:S06]  /*1700*/  BAR.SYNC.DEFER_BLOCKING 0x0 ;  /* 0x0000000000007b1d */ /* 0x004fec0000010000 */
[----:B------:R-:W-:Y:S05]  /*1710*/  @P3 BRA `(.L_x_54) ;  /* 0x00000000002c3947 */ /* 0x000fea0003800000 */
[----:B-1----:R-:W-:Y:S02]  /*1720*/  UMOV UR4, 0x1 ;  /* 0x0000000100047882 */ /* 0x002fe40000000000 */
[----:B------:R-:W-:-:S04]  /*1730*/  UIADD3 UR6, UPT, UPT, -UR4, 0x100000, URZ ;  /* 0x0010000004067890 */ /* 0x000fc8000fffe1ff */
[----:B------:R-:W-:Y:S02]  /*1740*/  USHF.L.U32 UR7, UR6, 0xb, URZ ;  /* 0x0000000b06077899 */ /* 0x000fe400080006ff */
[----:B------:R-:W-:Y:S02]  /*1750*/  USHF.L.U32 UR6, UR6, 0x1, URZ ;  /* 0x0000000106067899 */ /* 0x000fe400080006ff */
[----:B------:R-:W-:-:S04]  /*1760*/  UIADD3 UR4, UPT, UPT, -UR4, 0x100000, URZ ;  /* 0x0010000004047890 */ /* 0x000fc8000fffe1ff */
[----:B------:R-:W-:Y:S02]  /*1770*/  USHF.L.U32 UR5, UR4, 0xb, URZ ;  /* 0x0000000b04057899 */ /* 0x000fe400080006ff */
[----:B------:R-:W-:Y:S01]  /*1780*/  USHF.L.U32 UR4, UR4, 0x1, URZ ;  /* 0x0000000104047899 */ /* 0x000fe200080006ff */
[----:B------:R-:W1:Y:S03]  /*1790*/  FENCE.VIEW.ASYNC.S ;  /* 0x00000000000073c6 */ /* 0x000e660000000000 */
[----:B-1----:R2:W4:Y:S08]  /*17a0*/  SYNCS.EXCH.64 URZ, [UR8+0x7808], UR6 ;  /* 0x0078080608ff75b2 */ /* 0x0025300008000100 */
[----:B------:R2:W5:Y:S02]  /*17b0*/  SYNCS.EXCH.64 URZ, [UR8+0x7828], UR4 ;  /* 0x0078280408ff75b2 */ /* 0x0005640008000100 */
[----:B--2---:R-:W-:Y:S01]  /*17c0*/  NOP ;  /* 0x0000000000007918 */ /* 0x004fe20000000000 */
.L_x_54:
[----:B-1----:R-:W-:Y:S05]  /*17d0*/  BSYNC.RECONVERGENT B3 ;  /* 0x0000000000037941 */ /* 0x002fea0003800200 */
.L_x_53:
[----:B----45:R-:W-:Y:S01]  /*17e0*/  BAR.SYNC.DEFER_BLOCKING 0x0 ;  /* 0x0000000000007b1d */ /* 0x030fe20000010000 */
[----:B------:R-:W-:Y:S01]  /*17f0*/  UIADD3 UR6, UPT, UPT, UR8, 0x7820, URZ ;  /* 0x0000782008067890 */ /* 0x000fe2000fffe0ff */
[----:B------:R-:W-:Y:S01]  /*1800*/  ISETP.GE.AND P0, PT, R10, 0x1, PT ;  /* 0x000000010a00780c */ /* 0x000fe20003f06270 */
[----:B------:R-:W-:-:S03]  /*1810*/  USHF.L.U32 UR7, UR13, 0x6, URZ ;  /* 0x000000060d077899 */ /* 0x000fc600080006ff */
[----:B------:R-:W-:Y:S04]  /*1820*/  BSSY.RECONVERGENT B3, `(.L_x_55) ;  /* 0x000000d000037945 */ /* 0x000fe80003800200 */
[----:B------:R-:W-:Y:S05]  /*1830*/  @P3 BRA `(.L_x_56) ;  /* 0x00000000002c3947 */ /* 0x000fea0003800000 */
[----:B------:R-:W-:Y:S02]  /*1840*/  UMOV UR4, 0x1 ;  /* 0x0000000100047882 */ /* 0x000fe40000000000 */
[----:B------:R-:W-:-:S04]  /*1850*/  UIADD3 UR14, UPT, UPT, -UR4, 0x100000, URZ ;  /* 0x00100000040e7890 */ /* 0x000fc8000fffe1ff */
[----:B------:R-:W-:Y:S02]  /*1860*/  USHF.L.U32 UR15, UR14, 0xb, URZ ;  /* 0x0000000b0e0f7899 */ /* 0x000fe400080006ff */
[----:B------:R-:W-:Y:S02]  /*1870*/  USHF.L.U32 UR14, UR14, 0x1, URZ ;  /* 0x000000010e0e7899 */ /* 0x000fe400080006ff */
[----:B------:R-:W-:-:S04]  /*1880*/  UIADD3 UR4, UPT, UPT, -UR4, 0x100000, URZ ;  /* 0x0010000004047890 */ /* 0x000fc8000fffe1ff */
[----:B------:R-:W-:Y:S02]  /*1890*/  USHF.L.U32 UR5, UR4, 0xb, URZ ;  /* 0x0000000b04057899 */ /* 0x000fe400080006ff */
[----:B------:R-:W-:Y:S01]  /*18a0*/  USHF.L.U32 UR4, UR4, 0x1, URZ ;  /* 0x0000000104047899 */ /* 0x000fe200080006ff */
[----:B------:R-:W1:Y:S03]  /*18b0*/  FENCE.VIEW.ASYNC.S ;  /* 0x00000000000073c6 */ /* 0x000e660000000000 */
[----:B-1----:R1:W2:Y:S08]  /*18c0*/  SYNCS.EXCH.64 URZ, [UR8+0x7810], UR14 ;  /* 0x0078100e08ff75b2 */ /* 0x0022b00008000100 */
[----:B------:R1:W4:Y:S01]  /*18d0*/  SYNCS.EXCH.64 URZ, [UR8+0x7830], UR4 ;  /* 0x0078300408ff75b2 */ /* 0x0003220008000100 */
[----:B------:R-:W-:Y:S01]  /*18e0*/  NOP ;  /* 0x0000000000007918 */ /* 0x000fe20000000000 */
.L_x_56:
[----:B-1----:R-:W-:Y:S05]  /*18f0*/  BSYNC.RECONVERGENT B3 ;  /* 0x0000000000037941 */ /* 0x002fea0003800200 */
.L_x_55:
[----:B------:R-:W-:Y:S05]  /*1900*/  @!P0 BRA `(.L_x_57) ;  /* 0x0000000400e88947 */ /* 0x000fea0003800000 */
[----:B--2-4-:R-:W-:Y:S01]  /*1910*/  BAR.SYNC.DEFER_BLOCKING 0x0 ;  /* 0x0000000000007b1d */ /* 0x014fe20000010000 */
[----:B------:R-:W-:Y:S01]  /*1920*/  ELECT P1, URZ, PT ;  /* 0x0000000000ff782f */ /* 0x000fe20003820000 */
[----:B------:R-:W-:Y:S01]  /*1930*/  @!P3 IMAD.MOV.U32 R2, RZ, RZ, 0x2800 ;  /* 0x00002800ff02b424 */ /* 0x000fe200078e00ff */
[----:B------:R-:W-:Y:S02]  /*1940*/  UIADD3 UR16, UPT, UPT, UR8, 0x6000, URZ ;  /* 0x0000600008107890 */ /* 0x000fe4000fffe0ff */
[----:B------:R-:W-:Y:S01]  /*1950*/  ISETP.LT.U32.AND P1, PT, R132, 0x20, P1 ;  /* 0x000000208400780c */ /* 0x000fe20000f21070 */
[----:B------:R-:W-:Y:S01]  /*1960*/  UMOV UR19, UR7 ;  /* 0x0000000700137c82 */ /* 0x000fe20008000000 */
[----:B------:R-:W-:Y:S01]  /*1970*/  ELECT P0, URZ, PT ;  /* 0x0000000000ff782f */ /* 0x000fe20003800000 */
[----:B------:R-:W-:-:S03]  /*1980*/  ULOP3.LUT UR4, UR12, 0x1, URZ, 0xc0, !UPT ;  /* 0x000000010c047892 */ /* 0x000fc6000f8ec0ff */
[----:B------:R-:W-:Y:S01]  /*1990*/  ISETP.LT.U32.AND P0, PT, R132, 0x40, P0 ;  /* 0x000000408400780c */ /* 0x000fe20000701070 */
[----:B------:R-:W-:Y:S02]  /*19a0*/  ULEA UR28, UR4, UR8, 0xc ;  /* 0x00000008041c7291 */ /* 0x000fe4000f8e60ff */
[----:B------:R-:W-:-:S04]  /*19b0*/  ULEA UR30, UR4, UR9, 0x7 ;  /* 0x00000009041e7291 */ /* 0x000fc8000f8e38ff */
[----:B------:R-:W-:Y:S01]  /*19c0*/  VOTEU.ANY UP0, P1 ;  /* 0x0000000000ff7886 */ /* 0x000fe20000800100 */
[----:B------:R-:W-:-:S04]  /*19d0*/  VOTEU.ANY UP2, P1 ;  /* 0x0000000000ff7886 */ /* 0x000fc80000840100 */
[----:B------:R-:W-:Y:S02]  /*19e0*/  @UP0 UIADD3 UR17, UPT, UPT, UR8, 0x7800, URZ ;  /* 0x0000780008110890 */ /* 0x000fe4000fffe0ff */
[----:B------:R1:W-:Y:S01]  /*19f0*/  @!P3 SYNCS.ARRIVE.TRANS64 RZ, [UR8+0x7800], R2 ;  /* 0x00780002ffffb9a7 */ /* 0x0003e20008000008 */
[----:B------:R-:W-:Y:S01]  /*1a00*/  @UP0 UMOV UR18, URZ ;  /* 0x000000ff00120c82 */ /* 0x000fe20008000000 */
[----:B------:R-:W-:Y:S01]  /*1a10*/  BAR.SYNC.DEFER_BLOCKING 0x0 ;  /* 0x0000000000007b1d */ /* 0x000fe20000010000 */
[----:B------:R-:W-:-:S05]  /*1a20*/  UISETP.NE.U32.AND UP0, UPT, UR12, URZ, UPT ;  /* 0x000000ff0c00728c */ /* 0x000fca000bf05070 */
[----:B------:R-:W-:Y:S01]  /*1a30*/  VOTEU.ANY UP1, P0 ;  /* 0x0000000000ff7886 */ /* 0x000fe20000020100 */
[----:B------:R-:W-:-:S04]  /*1a40*/  VOTEU.ANY UP3, P0 ;  /* 0x0000000000ff7886 */ /* 0x000fc80000060100 */
[----:B------:R-:W-:Y:S01]  /*1a50*/  @UP1 UIADD3 UR29, UPT, UPT, UR8, 0x7800, URZ ;  /* 0x00007800081d1890 */ /* 0x000fe2000fffe0ff */
[----:B------:R-:W-:Y:S01]  /*1a60*/  @UP1 UMOV UR31, URZ ;  /* 0x000000ff001f1c82 */ /* 0x000fe20008000000 */
[----:B------:R1:W-:Y:S01]  /*1a70*/  @UP2 UTMALDG.2D [UR16], [UR20] ;  /* 0x00000010140025b4 */ /* 0x0003e20008008000 */
[----:B------:R2:W-:Y:S06]  /*1a80*/  MEMBAR.ALL.CTA ;  /* 0x0000000000007992 */ /* 0x0005ec0000008000 */
[----:B--2---:R-:W2:Y:S02]  /*1a90*/  FENCE.VIEW.ASYNC.S ;  /* 0x00000000000073c6 */ /* 0x004ea40000000000 */
[----:B--2---:R-:W-:Y:S06]  /*1aa0*/  BAR.SYNC.DEFER_BLOCKING 0x0 ;  /* 0x0000000000007b1d */ /* 0x004fec0000010000 */
[----:B------:R1:W-:Y:S02]  /*1ab0*/  @UP3 UTMALDG.2D [UR28], [UR22] ;  /* 0x0000001c160035b4 */ /* 0x0003e40008008000 */
[----:B------:R-:W-:Y:S06]  /*1ac0*/  BAR.SYNC.DEFER_BLOCKING 0x0 ;  /* 0x0000000000007b1d */ /* 0x000fec0000010000 */
[----:B------:R-:W2:Y:S02]  /*1ad0*/  SYNCS.PHASECHK.TRANS64.TRYWAIT P0, [UR8+0x7800], RZ ;  /* 0x007800ffff0075a7 */ /* 0x000ea40008001108 */
[----:B-12---:R-:W-:Y:S05]  /*1ae0*/  @!P0 BRA `(.L_x_58) ;  /* 0x00000010001c8947 */ /* 0x006fea0003800000 */
.L_x_74:
[----:B------:R-:W-:Y:S05]  /*1af0*/  BRA.U UP0, `(.L_x_59) ;  /* 0x00000001002c7547 */ /* 0x000fea000b800000 */
[----:B------:R-:W-:Y:S02]  /*1b00*/  USHF.R.U32.HI UR14, URZ, 0x4, UR8 ;  /* 0x00000004ff0e7899 */ /* 0x000fe40008011608 */
[----:B------:R-:W-:Y:S02]  /*1b10*/  USHF.R.U32.HI UR4, URZ, 0x4, UR16 ;  /* 0x00000004ff047899 */ /* 0x000fe40008011610 */
[----:B------:R-:W-:Y:S02]  /*1b20*/  USGXT.U32 UR14, UR14, 0xe ;  /* 0x0000000e0e0e789a */ /* 0x000fe40008000000 */
[----:B------:R-:W-:Y:S02]  /*1b30*/  USGXT.U32 UR4, UR4, 0xe ;  /* 0x0000000e0404789a */ /* 0x000fe40008000000 */
[----:B------:R-:W-:Y:S01]  /*1b40*/  ULOP3.LUT UR14, UR14, 0x1000000, URZ, 0xfc, !UPT ;  /* 0x010000000e0e7892 */ /* 0x000fe2000f8efcff */
[----:B------:R-:W-:Y:S01]  /*1b50*/  UMOV UR16, 0x0 ;  /* 0x0000000000107882 */ /* 0x000fe20000000000 */
[----:B------:R-:W-:Y:S01]  /*1b60*/  UMOV UR17, 0x4410010 ;  /* 0x0441001000117882 */ /* 0x000fe20000000000 */
[----:B------:R-:W-:Y:S01]  /*1b70*/  UMOV UR5, 0xc0004010 ;  /* 0xc000401000057882 */ /* 0x000fe20000000000 */
[----:B------:R-:W-:-:S05]  /*1b80*/  UMOV UR15, 0x40004040 ;  /* 0x40004040000f7882 */ /* 0x000fca0000000000 */
[----:B------:R1:W-:Y:S01]  /*1b90*/  UTCQMMA gdesc[UR4], gdesc[UR14], tmem[UR24], tmem[UR16], idesc[UR17], !UPT ;  /* 0x00ff100e040075ea */ /* 0x0003e2000f800318 */
[----:B------:R-:W-:Y:S02]  /*1ba0*/  NOP ;  /* 0x0000000000007918 */ /* 0x000fe40000000000 */
.L_x_59:
[----:B------:R-:W-:Y:S01]  /*1bb0*/  ELECT P0, URZ, PT ;  /* 0x0000000000ff782f */ /* 0x000fe20003800000 */
[----:B-1----:R-:W-:Y:S01]  /*1bc0*/  UMOV UR4, UR6 ;  /* 0x0000000600047c82 */ /* 0x002fe20008000000 */
[----:B------:R-:W-:Y:S02]  /*1bd0*/  UMOV UR5, URZ ;  /* 0x000000ff00057c82 */ /* 0x000fe40008000000 */
[----:B------:R-:W-:-:S13]  /*1be0*/  ISETP.LT.U32.AND P0, PT, R132, 0x20, P0 ;  /* 0x000000208400780c */ /* 0x000fda0000701070 */
[----:B------:R-:W-:Y:S01]  /*1bf0*/  VOTEU.ANY UP0, P0 ;  /* 0x0000000000ff7886 */ /* 0x000fe20000000100 */
[----:B------:R-:W-:Y:S01]  /*1c00*/  VOTEU.ANY UP1, P0 ;  /* 0x0000000000ff7886 */ /* 0x000fe20000020100 */
[----:B------:R-:W-:-:S03]  /*1c10*/  ISETP.GE.U32.AND P0, PT, R10, 0x21, PT ;  /* 0x000000210a00780c */ /* 0x000fc60003f06070 */
[----:B------:R-:W-:Y:S02]  /*1c20*/  @UP0 UMOV UR4, UR4 ;  /* 0x0000000400040c82 */ /* 0x000fe40008000000 */
[----:B------:R1:W-:Y:S01]  /*1c30*/  @UP1 UTCBAR [UR4], URZ ;  /* 0x000000ff040013e9 */ /* 0x0003e200080000ff */
[----:B------:R-:W-:Y:S06]  /*1c40*/  BAR.SYNC.DEFER_BLOCKING 0x0 ;  /* 0x0000000000007b1d */ /* 0x000fec0000010000 */
[----:B------:R-:W2:Y:S02]  /*1c50*/  SYNCS.PHASECHK.TRANS64.TRYWAIT P1, [UR8+0x7820], RZ ;  /* 0x007820ffff0075a7 */ /* 0x000ea40008021108 */
[----:B-12---:R-:W-:Y:S05]  /*1c60*/  @!P1 BRA `(.L_x_60) ;  /* 0x0000000c00c89947 */ /* 0x006fea0003800000 */
.L_x_75:
[----:B------:R-:W-:Y:S01]  /*1c70*/  IMAD.MOV.U32 R2, RZ, RZ, RZ ;  /* 0x000000ffff027224 */ /* 0x000fe200078e00ff */
[----:B------:R-:W-:Y:S06]  /*1c80*/  @!P0 BRA `(.L_x_57) ;  /* 0x0000000400088947 */ /* 0x000fec0003800000 */
[----:B------:R-:W1:Y:S01]  /*1c90*/  LDCU UR17, c[0x0][0x3a0] ;  /* 0x00007400ff1177ac */ /* 0x000e620008000800 */
[----:B------:R-:W-:Y:S01]  /*1ca0*/  UMOV UR13, 0x1 ;  /* 0x00000001000d7882 */ /* 0x000fe20000000000 */
[----:B------:R-:W-:-:S05]  /*1cb0*/  UMOV UR6, 0x20 ;  /* 0x0000002000067882 */ /* 0x000fca0000000000 */
.L_x_64:
[----:B------:R-:W-:Y:S01]  /*1cc0*/  BAR.SYNC.DEFER_BLOCKING 0x0 ;  /* 0x0000000000007b1d */ /* 0x000fe20000010000 */
[----:B------:R-:W-:Y:S01]  /*1cd0*/  ULEA UR16, UR13, UR8, 0x3 ;  /* 0x000000080d107291 */ /* 0x000fe2000f8e18ff */
[----:B------:R-:W-:Y:S01]  /*1ce0*/  @!P3 IMAD.MOV.U32 R3, RZ, RZ, 0x2800 ;  /* 0x00002800ff03b424 */ /* 0x000fe200078e00ff */
[----:B------:R-:W-:Y:S01]  /*1cf0*/  ELECT P1, URZ, PT ;  /* 0x0000000000ff782f */ /* 0x000fe20003820000 */
[----:B------:R-:W-:-:S03]  /*1d00*/  ULEA UR4, UR13, UR8, 0xb ;  /* 0x000000080d047291 */ /* 0x000fc6000f8e58ff */
[----:B------:R-:W-:Y:S02]  /*1d10*/  ISETP.LT.U32.AND P1, PT, R132, 0x20, P1 ;  /* 0x000000208400780c */ /* 0x000fe40000f21070 */
[----:B------:R-:W-:Y:S01]  /*1d20*/  ELECT P0, URZ, PT ;  /* 0x0000000000ff782f */ /* 0x000fe20003800000 */
[----:B------:R-:W-:-:S03]  /*1d30*/  UIADD3 UR4, UPT, UPT, UR4, 0x6000, URZ ;  /* 0x0000600004047890 */ /* 0x000fc6000fffe0ff */
[----:B------:R-:W-:Y:S01]  /*1d40*/  ISETP.LT.U32.AND P0, PT, R132, 0x40, P0 ;  /* 0x000000408400780c */ /* 0x000fe20000701070 */
[----:B------:R-:W-:Y:S02]  /*1d50*/  ULEA UR14, UR13, UR8, 0xd ;  /* 0x000000080d0e7291 */ /* 0x000fe4000f8e68ff */
[----:B------:R-:W-:Y:S01]  /*1d60*/  ULOP3.LUT UR15, UR12, 0x1, URZ, 0xc0, !UPT ;  /* 0x000000010c0f7892 */ /* 0x000fe2000f8ec0ff */
[----:B------:R-:W-:-:S03]  /*1d70*/  UMOV UR31, UR6 ;  /* 0x00000006001f7c82 */ /* 0x000fc60008000000 */
[----:B------:R-:W-:Y:S01]  /*1d80*/  ULEA UR28, UR15, UR14, 0xc ;  /* 0x0000000e0f1c7291 */ /* 0x000fe2000f8e60ff */
[----:B------:R-:W-:Y:S01]  /*1d90*/  VOTEU.ANY UP0, P1 ;  /* 0x0000000000ff7886 */ /* 0x000fe20000800100 */
[----:B------:R-:W-:Y:S01]  /*1da0*/  ULEA UR30, UR15, UR9, 0x7 ;  /* 0x000000090f1e7291 */ /* 0x000fe2000f8e38ff */
[----:B------:R2:W-:Y:S03]  /*1db0*/  @!P3 SYNCS.ARRIVE.TRANS64 RZ, [UR16+0x7800], R3 ;  /* 0x00780003ffffb9a7 */ /* 0x0005e60008000010 */
[----:B------:R-:W-:Y:S01]  /*1dc0*/  VOTEU.ANY UP1, P0 ;  /* 0x0000000000ff7886 */ /* 0x000fe20000020100 */
[----:B------:R-:W-:Y:S01]  /*1dd0*/  @UP0 UIADD3 UR5, UPT, UPT, UR16, 0x7800, URZ ;  /* 0x0000780010050890 */ /* 0x000fe2000fffe0ff */
[----:B------:R-:W-:Y:S01]  /*1de0*/  VOTEU.ANY UP0, P1 ;  /* 0x0000000000ff7886 */ /* 0x000fe20000800100 */
[----:B------:R-:W-:Y:S02]  /*1df0*/  BAR.SYNC.DEFER_BLOCKING 0x0 ;  /* 0x0000000000007b1d */ /* 0x000fe40000010000 */
[----:B------:R-:W-:Y:S01]  /*1e00*/  @UP1 UIADD3 UR29, UPT, UPT, UR16, 0x7800, URZ ;  /* 0x00007800101d1890 */ /* 0x000fe2000fffe0ff */
[----:B--2---:R-:W-:-:S03]  /*1e10*/  IMAD.U32 R3, R2, -0x80000000, RZ ;  /* 0x8000000002037824 */ /* 0x004fc600078e00ff */
[----:B------:R-:W-:Y:S01]  /*1e20*/  VOTEU.ANY UP1, P0 ;  /* 0x0000000000ff7886 */ /* 0x000fe20000020100 */
[----:B------:R2:W-:Y:S01]  /*1e30*/  @UP0 UTMALDG.2D [UR4], [UR20] ;  /* 0x00000004140005b4 */ /* 0x0005e20008008000 */
[----:B------:R-:W-:Y:S01]  /*1e40*/  UISETP.NE.U32.AND UP0, UPT, UR12, URZ, UPT ;  /* 0x000000ff0c00728c */ /* 0x000fe2000bf05070 */
[----:B------:R4:W-:Y:S06]  /*1e50*/  MEMBAR.ALL.CTA ;  /* 0x0000000000007992 */ /* 0x0009ec0000008000 */
[----:B----4-:R-:W4:Y:S02]  /*1e60*/  FENCE.VIEW.ASYNC.S ;  /* 0x00000000000073c6 */ /* 0x010f240000000000 */
[----:B----4-:R-:W-:Y:S06]  /*1e70*/  BAR.SYNC.DEFER_BLOCKING 0x0 ;  /* 0x0000000000007b1d */ /* 0x010fec0000010000 */
[----:B------:R2:W-:Y:S02]  /*1e80*/  @UP1 UTMALDG.2D [UR28], [UR22] ;  /* 0x0000001c160015b4 */ /* 0x0005e40008008000 */
[----:B------:R-:W-:Y:S06]  /*1e90*/  BAR.SYNC.DEFER_BLOCKING 0x0 ;  /* 0x0000000000007b1d */ /* 0x000fec0000010000 */
[----:B------:R-:W4:Y:S02]  /*1ea0*/  SYNCS.PHASECHK.TRANS64.TRYWAIT P0, [UR16+0x7800], R3 ;  /* 0x00780003ff0075a7 */ /* 0x000f240008001110 */
[----:B--2-4-:R-:W-:Y:S05]  /*1eb0*/  @!P0 BRA `(.L_x_61) ;  /* 0x0000000c00408947 */ /* 0x014fea0003800000 */
.L_x_76:
        /* <DEDUP_REMOVED lines=10> */
[----:B------:R2:W-:Y:S01]  /*1f60*/  UTCQMMA gdesc[UR4], gdesc[UR14], tmem[UR24], tmem[UR18], idesc[UR19], UPT ;  /* 0x00ff120e040075ea */ /* 0x0005e2000b800318 */
[----:B------:R-:W-:Y:S02]  /*1f70*/  NOP ;  /* 0x0000000000007918 */ /* 0x000fe40000000000 */
.L_x_62:
[----:B------:R-:W-:Y:S01]  /*1f80*/  ELECT P0, URZ, PT ;  /* 0x0000000000ff782f */ /* 0x000fe20003800000 */
[----:B--2---:R-:W-:-:S03]  /*1f90*/  UIADD3 UR4, UPT, UPT, UR16, 0x7820, URZ ;  /* 0x0000782010047890 */ /* 0x004fc6000fffe0ff */
[----:B------:R-:W-:Y:S01]  /*1fa0*/  ISETP.LT.U32.AND P0, PT, R132, 0x20, P0 ;  /* 0x000000208400780c */ /* 0x000fe20000701070 */
[----:B------:R-:W-:-:S12]  /*1fb0*/  UMOV UR5, URZ ;  /* 0x000000ff00057c82 */ /* 0x000fd80008000000 */
[----:B------:R-:W-:Y:S01]  /*1fc0*/  VOTEU.ANY UP0, P0 ;  /* 0x0000000000ff7886 */ /* 0x000fe20000000100 */
[----:B------:R-:W-:-:S04]  /*1fd0*/  VOTEU.ANY UP1, P0 ;  /* 0x0000000000ff7886 */ /* 0x000fc80000020100 */
[----:B------:R-:W-:Y:S02]  /*1fe0*/  @UP0 UMOV UR4, UR4 ;  /* 0x0000000400040c82 */ /* 0x000fe40008000000 */
[----:B------:R2:W-:Y:S01]  /*1ff0*/  @UP1 UTCBAR [UR4], URZ ;  /* 0x000000ff040013e9 */ /* 0x0005e200080000ff */
[----:B------:R-:W-:Y:S06]  /*2000*/  BAR.SYNC.DEFER_BLOCKING 0x0 ;  /* 0x0000000000007b1d */ /* 0x000fec0000010000 */
[----:B------:R-:W4:Y:S02]  /*2010*/  SYNCS.PHASECHK.TRANS64.TRYWAIT P0, [UR16+0x7820], R3 ;  /* 0x00782003ff0075a7 */ /* 0x000f240008001110 */
[----:B--2-4-:R-:W-:Y:S05]  /*2020*/  @!P0 BRA `(.L_x_63) ;  /* 0x0000000800f08947 */ /* 0x014fea0003800000 */
.L_x_77:
[----:B------:R-:W-:Y:S02]  /*2030*/  UIADD3 UR13, UPT, UPT, UR13, 0x1, URZ ;  /* 0x000000010d0d7890 */ /* 0x000fe4000fffe0ff */
[----:B------:R-:W-:Y:S02]  /*2040*/  UIADD3 UR6, UPT, UPT, UR6, 0x20, URZ ;  /* 0x0000002006067890 */ /* 0x000fe4000fffe0ff */
[----:B------:R-:W-:-:S04]  /*2050*/  UISETP.NE.U32.AND UP0, UPT, UR13, 0x3, UPT ;  /* 0x000000030d00788c */ /* 0x000fc8000bf05070 */
[----:B------:R-:W-:Y:S02]  /*2060*/  USEL UR13, UR13, URZ, UP0 ;  /* 0x000000ff0d0d7287 */ /* 0x000fe40008000000 */
[----:B------:R-:W-:Y:S02]  /*2070*/  USEL UR4, URZ, 0x1, UP0 ;  /* 0x00000001ff047887 */ /* 0x000fe40008000000 */
[----:B-1----:R-:W-:-:S04]  /*2080*/  UISETP.GE.AND UP0, UPT, UR6, UR17, UPT ;  /* 0x000000110600728c */ /* 0x002fc8000bf06270 */
[----:B------:R-:W-:-:S05]  /*2090*/  LOP3.LUT R2, R2, UR4, RZ, 0x3c, !PT ;  /* 0x0000000402027c12 */ /* 0x000fca000f8e3cff */
[----:B------:R-:W-:Y:S05]  /*20a0*/  BRA.U !UP0, `(.L_x_64) ;  /* 0xfffffffd08047547 */ /* 0x000fea000b83ffff */
.L_x_57:
[----:B--2-4-:R-:W-:Y:S06]  /*20b0*/  BAR.SYNC.DEFER_BLOCKING 0x0 ;  /* 0x0000000000007b1d */ /* 0x014fec0000010000 */
[----:B------:R-:W-:Y:S04]  /*20c0*/  BSSY.RECONVERGENT B3, `(.L_x_65) ;  /* 0x0000004000037945 */ /* 0x000fe80003800200 */
[----:B------:R-:W-:Y:S05]  /*20d0*/  @P3 BRA `(.L_x_66) ;  /* 0x0000000000083947 */ /* 0x000fea0003800000 */
[----:B------:R-:W1:Y:S02]  /*20e0*/  SYNCS.CCTL.IV [UR8+0x7800] ;  /* 0x00780000ff0079b1 */ /* 0x000e640008000008 */
[----:B-1----:R-:W1:Y:S02]  /*20f0*/  SYNCS.CCTL.IV [UR8+0x7820] ;  /* 0x00782000ff0079b1 */ /* 0x002e640008000008 */
.L_x_66:
[----:B------:R-:W-:Y:S05]  /*2100*/  BSYNC.RECONVERGENT B3 ;  /* 0x0000000000037941 */ /* 0x000fea0003800200 */
.L_x_65:
[----:B-1----:R-:W-:Y:S06]  /*2110*/  BAR.SYNC.DEFER_BLOCKING 0x0 ;  /* 0x0000000000007b1d */ /* 0x002fec0000010000 */
[----:B------:R-:W-:Y:S04]  /*2120*/  BSSY.RECONVERGENT B3, `(.L_x_67) ;  /* 0x0000004000037945 */ /* 0x000fe80003800200 */
[----:B------:R-:W-:Y:S05]  /*2130*/  @P3 BRA `(.L_x_68) ;  /* 0x0000000000083947 */ /* 0x000fea0003800000 */
[----:B------:R-:W1:Y:S02]  /*2140*/  SYNCS.CCTL.IV [UR8+0x7808] ;  /* 0x00780800ff0079b1 */ /* 0x000e640008000008 */
[----:B-1----:R-:W1:Y:S02]  /*2150*/  SYNCS.CCTL.IV [UR8+0x7828] ;  /* 0x00782800ff0079b1 */ /* 0x002e640008000008 */
.L_x_68:
[----:B------:R-:W-:Y:S05]  /*2160*/  BSYNC.RECONVERGENT B3 ;  /* 0x0000000000037941 */ /* 0x000fea0003800200 */
.L_x_67:
[----:B-1----:R-:W-:Y:S06]  /*2170*/  BAR.SYNC.DEFER_BLOCKING 0x0 ;  /* 0x0000000000007b1d */ /* 0x002fec0000010000 */
[----:B------:R-:W-:Y:S04]  /*2180*/  BSSY.RECONVERGENT B3, `(.L_x_69) ;  /* 0x0000004000037945 */ /* 0x000fe80003800200 */
[----:B------:R-:W-:Y:S05]  /*2190*/  @P3 BRA `(.L_x_70) ;  /* 0x0000000000083947 */ /* 0x000fea0003800000 */
[----:B------:R-:W1:Y:S02]  /*21a0*/  SYNCS.CCTL.IV [UR8+0x7810] ;  /* 0x00781000ff0079b1 */ /* 0x000e640008000008 */
[----:B-1----:R-:W1:Y:S02]  /*21b0*/  SYNCS.CCTL.IV [UR8+0x7830] ;  /* 0x00783000ff0079b1 */ /* 0x002e640008000008 */
.L_x_70:
[----:B------:R-:W-:Y:S05]  /*21c0*/  BSYNC.RECONVERGENT B3 ;  /* 0x0000000000037941 */ /* 0x000fea0003800200 */
.L_x_69:
[----:B------:R-:W-:Y:S01]  /*21d0*/  USHF.L.U32 UR4, UR12, 0x15, URZ ;  /* 0x000000150c047899 */ /* 0x000fe200080006ff */
[C---:B------:R-:W-:Y:S01]  /*21e0*/  IMAD.SHL.U32 R2, R0.reuse, 0x40, RZ ;  /* 0x0000004000027824 */ /* 0x040fe200078e00ff */
[----:B------:R-:W-:Y:S01]  /*21f0*/  ELECT P0, URZ, PT ;  /* 0x0000000000ff782f */ /* 0x000fe20003800000 */
[C---:B------:R-:W-:Y:S01]  /*2200*/  IMAD.SHL.U32 R133, R0.reuse, 0x80, RZ ;  /* 0x0000008000857824 */ /* 0x040fe200078e00ff */
[----:B------:R-:W-:Y:S01]  /*2210*/  ULOP3.LUT UR4, UR4, 0x600000, URZ, 0xc0, !UPT ;  /* 0x0060000004047892 */ /* 0x000fe2000f8ec0ff */
[----:B------:R-:W-:Y:S01]  /*2220*/  IMAD.SHL.U32 R3, R0, 0x10, RZ ;  /* 0x0000001000037824 */ /* 0x000fe200078e00ff */
[----:B------:R-:W-:Y:S01]  /*2230*/  LOP3.LUT R2, R2, 0x1800, RZ, 0xc0, !PT ;  /* 0x0000180002027812 */ /* 0x000fe200078ec0ff */
[----:B------:R-:W-:Y:S01]  /*2240*/  IMAD.SHL.U32 R0, R0, 0x200, RZ ;  /* 0x0000020000007824 */ /* 0x000fe200078e00ff */
[----:B------:R-:W-:Y:S01]  /*2250*/  UIADD3 UR4, UPT, UPT, UR24, UR4, URZ ;  /* 0x0000000418047290 */ /* 0x000fe2000fffe0ff */
[----:B------:R-:W-:Y:S01]  /*2260*/  LOP3.LUT R133, R133, 0x780, RZ, 0xc0, !PT ;  /* 0x0000078085857812 */ /* 0x000fe200078ec0ff */
[----:B------:R-:W-:Y:S01]  /*2270*/  ULOP3.LUT UR12, UR12, 0x1, URZ, 0xc0, !UPT ;  /* 0x000000010c0c7892 */ /* 0x000fe2000f8ec0ff */
[----:B------:R-:W-:Y:S01]  /*2280*/  LOP3.LUT R2, R2, 0x70, R3, 0xf8, !PT ;  /* 0x0000007002027812 */ /* 0x000fe200078ef803 */
[----:B------:R-:W-:Y:S01]  /*2290*/  UMOV UR6, UR7 ;  /* 0x0000000700067c82 */ /* 0x000fe20008000000 */
[----:B------:R-:W-:Y:S01]  /*22a0*/  LOP3.LUT R133, R133, 0x2000, R0, 0xf8, !PT ;  /* 0x0000200085857812 */ /* 0x000fe200078ef800 */
[----:B------:R-:W-:Y:S01]  /*22b0*/  ULEA UR5, UR12, UR9, 0x7 ;  /* 0x000000090c057291 */ /* 0x000fe2000f8e38ff */
[----:B------:R-:W-:-:S02]  /*22c0*/  ISETP.LT.U32.AND P0, PT, R132, 0x40, P0 ;  /* 0x000000408400780c */ /* 0x000fc40000701070 */
[----:B---3--:R-:W-:Y:S01]  /*22d0*/  LDTM.16dp32bit_t0_t15.x128 R4, tmem[UR4] ;  /* 0x00000004000479ee */ /* 0x008fe20008b80000 */
[----:B------:R-:W2:Y:S01]  /*22e0*/  LDTM.16dp32bit_t16_t31.x128 R4, tmem[UR4+0x80] ;  /* 0x00008004000479ee */ /* 0x000ea20008ba0000 */
[----:B------:R-:W-:Y:S01]  /*22f0*/  LOP3.LUT R0, R133, R2, RZ, 0xfc, !PT ;  /* 0x0000000285007212 */ /* 0x000fe200078efcff */
[----:B------:R-:W-:Y:S01]  /*2300*/  NOP ;  /* 0x0000000000007918 */ /* 0x000fe20000000000 */
[----:B------:R-:W-:Y:S02]  /*2310*/  ULEA UR4, UR12, UR8, 0xd ;  /* 0x000000080c047291 */ /* 0x000fe4000f8e68ff */
[C---:B------:R-:W-:Y:S02]  /*2320*/  LOP3.LUT R2, R0.reuse, 0x10, RZ, 0x3c, !PT ;  /* 0x0000001000027812 */ /* 0x040fe400078e3cff */
[----:B------:R-:W-:-:S03]  /*2330*/  LOP3.LUT R3, R0, 0x20, RZ, 0x3c, !PT ;  /* 0x0000002000037812 */ /* 0x000fc600078e3cff */
[----:B--2---:R-:W-:Y:S01]  /*2340*/  VOTEU.ANY UP1, P0 ;  /* 0x0000000000ff7886 */ /* 0x004fe20000020100 */
[----:B------:R-:W-:Y:S01]  /*2350*/  VOTEU.ANY UP0, P0 ;  /* 0x0000000000ff7886 */ /* 0x000fe20000000100 */
[----:B------:R-:W-:Y:S02]  /*2360*/  F2FP.SATFINITE.E4M3.F32.PACK_AB_MERGE_C R6, R7, R6, RZ ;  /* 0x000000060706723e */ /* 0x000fe400048070ff */
[----:B------:R-:W-:Y:S02]  /*2370*/  F2FP.SATFINITE.E4M3.F32.PACK_AB_MERGE_C R10, R11, R10, RZ ;  /* 0x0000000a0b0a723e */ /* 0x000fe400048070ff */
[----:B------:R-:W-:Y:S02]  /*2380*/  F2FP.SATFINITE.E4M3.F32.PACK_AB_MERGE_C R14, R15, R14, RZ ;  /* 0x0000000e0f0e723e */ /* 0x000fe400048070ff */
[----:B------:R-:W-:Y:S02]  /*2390*/  F2FP.SATFINITE.E4M3.F32.PACK_AB_MERGE_C R7, R19, R18, RZ ;  /* 0x000000121307723e */ /* 0x000fe400048070ff */
[----:B------:R-:W-:-:S02]  /*23a0*/  F2FP.SATFINITE.E4M3.F32.PACK_AB_MERGE_C R22, R23, R22, RZ ;  /* 0x000000161716723e */ /* 0x000fc400048070ff */
[----:B------:R-:W-:Y:S02]  /*23b0*/  F2FP.SATFINITE.E4M3.F32.PACK_AB_MERGE_C R26, R27, R26, RZ ;  /* 0x0000001a1b1a723e */ /* 0x000fe400048070ff */
        /* <DEDUP_REMOVED lines=11> */
[----:B------:R-:W-:Y:S02]  /*2470*/  F2FP.SATFINITE.E4M3.F32.PACK_AB_MERGE_C R4, R5, R4, R6 ;  /* 0x000000040504723e */ /* 0x000fe40004807006 */
[----:B------:R-:W-:Y:S02]  /*2480*/  F2FP.SATFINITE.E4M3.F32.PACK_AB_MERGE_C R74, R75, R74, RZ ;  /* 0x0000004a4b4a723e */ /* 0x000fe400048070ff */
[----:B------:R-:W-:Y:S02]  /*2490*/  F2FP.SATFINITE.E4M3.F32.PACK_AB_MERGE_C R78, R79, R78, RZ ;  /* 0x0000004e4f4e723e */ /* 0x000fe400048070ff */
[----:B------:R-:W-:Y:S02]  /*24a0*/  F2FP.SATFINITE.E4M3.F32.PACK_AB_MERGE_C R71, R83, R82, RZ ;  /* 0x000000525347723e */ /* 0x000fe400048070ff */
[----:B------:R-:W-:Y:S02]  /*24b0*/  F2FP.SATFINITE.E4M3.F32.PACK_AB_MERGE_C R86, R87, R86, RZ ;  /* 0x000000565756723e */ /* 0x000fe400048070ff */
[----:B------:R-:W-:-:S02]  /*24c0*/  F2FP.SATFINITE.E4M3.F32.PACK_AB_MERGE_C R5, R9, R8, R10 ;  /* 0x000000080905723e */ /* 0x000fc4000480700a */
[----:B------:R-:W-:Y:S02]  /*24d0*/  F2FP.SATFINITE.E4M3.F32.PACK_AB_MERGE_C R6, R13, R12, R14 ;  /* 0x0000000c0d06723e */ /* 0x000fe4000480700e */
[----:B------:R-:W-:Y:S02]  /*24e0*/  F2FP.SATFINITE.E4M3.F32.PACK_AB_MERGE_C R7, R17, R16, R7 ;  /* 0x000000101107723e */ /* 0x000fe40004807007 */
[----:B------:R-:W-:Y:S02]  /*24f0*/  F2FP.SATFINITE.E4M3.F32.PACK_AB_MERGE_C R20, R21, R20, R22 ;  /* 0x000000141514723e */ /* 0x000fe40004807016 */
[----:B------:R-:W-:Y:S01]  /*2500*/  F2FP.SATFINITE.E4M3.F32.PACK_AB_MERGE_C R90, R91, R90, RZ ;  /* 0x0000005a5b5a723e */ /* 0x000fe200048070ff */
[----:B-1----:R1:W-:Y:S01]  /*2510*/  STS.128 [R0+UR8], R4 ;  /* 0x0000000400007988 */ /* 0x0023e20008000c08 */
[----:B------:R-:W-:Y:S02]  /*2520*/  F2FP.SATFINITE.E4M3.F32.PACK_AB_MERGE_C R94, R95, R94, RZ ;  /* 0x0000005e5f5e723e */ /* 0x000fe400048070ff */
[----:B------:R-:W-:-:S02]  /*2530*/  F2FP.SATFINITE.E4M3.F32.PACK_AB_MERGE_C R98, R99, R98, RZ ;  /* 0x000000626362723e */ /* 0x000fc400048070ff */
[----:B------:R-:W-:Y:S02]  /*2540*/  F2FP.SATFINITE.E4M3.F32.PACK_AB_MERGE_C R102, R103, R102, RZ ;  /* 0x000000666766723e */ /* 0x000fe400048070ff */
[----:B------:R-:W-:Y:S02]  /*2550*/  F2FP.SATFINITE.E4M3.F32.PACK_AB_MERGE_C R21, R25, R24, R26 ;  /* 0x000000181915723e */ /* 0x000fe4000480701a */
[----:B------:R-:W-:Y:S02]  /*2560*/  F2FP.SATFINITE.E4M3.F32.PACK_AB_MERGE_C R22, R29, R28, R30 ;  /* 0x0000001c1d16723e */ /* 0x000fe4000480701e */
[----:B------:R-:W-:Y:S02]  /*2570*/  F2FP.SATFINITE.E4M3.F32.PACK_AB_MERGE_C R23, R33, R32, R23 ;  /* 0x000000202117723e */ /* 0x000fe40004807017 */
[----:B------:R-:W-:Y:S02]  /*2580*/  F2FP.SATFINITE.E4M3.F32.PACK_AB_MERGE_C R36, R37, R36, R38 ;  /* 0x000000242524723e */ /* 0x000fe40004807026 */
[----:B------:R-:W-:Y:S01]  /*2590*/  F2FP.SATFINITE.E4M3.F32.PACK_AB_MERGE_C R106, R107, R106, RZ ;  /* 0x0000006a6b6a723e */ /* 0x000fe200048070ff */
[----:B------:R1:W-:Y:S01]  /*25a0*/  STS.128 [R2+UR8], R20 ;  /* 0x0000001402007988 */ /* 0x0003e20008000c08 */
[----:B------:R-:W-:-:S02]  /*25b0*/  F2FP.SATFINITE.E4M3.F32.PACK_AB_MERGE_C R110, R111, R110, RZ ;  /* 0x0000006e6f6e723e */ /* 0x000fc400048070ff */
[----:B------:R-:W-:Y:S02]  /*25c0*/  F2FP.SATFINITE.E4M3.F32.PACK_AB_MERGE_C R114, R115, R114, RZ ;  /* 0x000000727372723e */ /* 0x000fe400048070ff */
[----:B------:R-:W-:Y:S02]  /*25d0*/  F2FP.SATFINITE.E4M3.F32.PACK_AB_MERGE_C R118, R119, R118, RZ ;  /* 0x000000767776723e */ /* 0x000fe400048070ff */
[----:B------:R-:W-:Y:S02]  /*25e0*/  F2FP.SATFINITE.E4M3.F32.PACK_AB_MERGE_C R37, R41, R40, R42 ;  /* 0x000000282925723e */ /* 0x000fe4000480702a */
[----:B------:R-:W-:Y:S02]  /*25f0*/  F2FP.SATFINITE.E4M3.F32.PACK_AB_MERGE_C R38, R45, R44, R46 ;  /* 0x0000002c2d26723e */ /* 0x000fe4000480702e */
[----:B------:R-:W-:Y:S02]  /*2600*/  F2FP.SATFINITE.E4M3.F32.PACK_AB_MERGE_C R39, R49, R48, R39 ;  /* 0x000000303127723e */ /* 0x000fe40004807027 */
[----:B------:R-:W-:-:S02]  /*2610*/  F2FP.SATFINITE.E4M3.F32.PACK_AB_MERGE_C R52, R53, R52, R54 ;  /* 0x000000343534723e */ /* 0x000fc40004807036 */
[----:B------:R-:W-:Y:S01]  /*2620*/  F2FP.SATFINITE.E4M3.F32.PACK_AB_MERGE_C R122, R123, R122, RZ ;  /* 0x0000007a7b7a723e */ /* 0x000fe200048070ff */
[----:B------:R1:W-:Y:S01]  /*2630*/  STS.128 [R3+UR8], R36 ;  /* 0x0000002403007988 */ /* 0x0003e20008000c08 */
[----:B------:R-:W-:Y:S02]  /*2640*/  F2FP.SATFINITE.E4M3.F32.PACK_AB_MERGE_C R126, R127, R126, RZ ;  /* 0x0000007e7f7e723e */ /* 0x000fe400048070ff */
[----:B------:R-:W-:Y:S02]  /*2650*/  F2FP.SATFINITE.E4M3.F32.PACK_AB_MERGE_C R130, R131, R130, RZ ;  /* 0x000000828382723e */ /* 0x000fe400048070ff */
[----:B------:R-:W-:Y:S02]  /*2660*/  F2FP.SATFINITE.E4M3.F32.PACK_AB_MERGE_C R53, R57, R56, R58 ;  /* 0x000000383935723e */ /* 0x000fe4000480703a */
[----:B------:R-:W-:Y:S02]  /*2670*/  F2FP.SATFINITE.E4M3.F32.PACK_AB_MERGE_C R54, R61, R60, R62 ;  /* 0x0000003c3d36723e */ /* 0x000fe4000480703e */
[----:B------:R-:W-:-:S02]  /*2680*/  F2FP.SATFINITE.E4M3.F32.PACK_AB_MERGE_C R55, R65, R64, R55 ;  /* 0x000000404137723e */ /* 0x000fc40004807037 */
[----:B------:R-:W-:Y:S02]  /*2690*/  F2FP.SATFINITE.E4M3.F32.PACK_AB_MERGE_C R68, R69, R68, R70 ;  /* 0x000000444544723e */ /* 0x000fe40004807046 */
[----:B------:R-:W-:Y:S02]  /*26a0*/  LOP3.LUT R8, R0, 0x30, RZ, 0x3c, !PT ;  /* 0x0000003000087812 */ /* 0x000fe400078e3cff */
[----:B------:R-:W-:Y:S02]  /*26b0*/  F2FP.SATFINITE.E4M3.F32.PACK_AB_MERGE_C R69, R73, R72, R74 ;  /* 0x000000484945723e */ /* 0x000fe4000480704a */
[----:B------:R-:W-:Y:S01]  /*26c0*/  F2FP.SATFINITE.E4M3.F32.PACK_AB_MERGE_C R70, R77, R76, R78 ;  /* 0x0000004c4d46723e */ /* 0x000fe2000480704e */
[----:B------:R1:W-:Y:S01]  /*26d0*/  STS.128 [R8+UR8], R52 ;  /* 0x0000003408007988 */ /* 0x0003e20008000c08 */
[----:B------:R-:W-:Y:S02]  /*26e0*/  F2FP.SATFINITE.E4M3.F32.PACK_AB_MERGE_C R71, R81, R80, R71 ;  /* 0x000000505147723e */ /* 0x000fe40004807047 */
[----:B------:R-:W-:-:S02]  /*26f0*/  F2FP.SATFINITE.E4M3.F32.PACK_AB_MERGE_C R84, R85, R84, R86 ;  /* 0x000000545554723e */ /* 0x000fc40004807056 */
[C---:B------:R-:W-:Y:S02]  /*2700*/  LOP3.LUT R9, R0.reuse, 0x40, RZ, 0x3c, !PT ;  /* 0x0000004000097812 */ /* 0x040fe400078e3cff */
[----:B------:R-:W-:Y:S02]  /*2710*/  F2FP.SATFINITE.E4M3.F32.PACK_AB_MERGE_C R85, R89, R88, R90 ;  /* 0x000000585955723e */ /* 0x000fe4000480705a */
[----:B------:R-:W-:Y:S01]  /*2720*/  F2FP.SATFINITE.E4M3.F32.PACK_AB_MERGE_C R86, R93, R92, R94 ;  /* 0x0000005c5d56723e */ /* 0x000fe2000480705e */
[----:B------:R1:W-:Y:S01]  /*2730*/  STS.128 [R9+UR8], R68 ;  /* 0x0000004409007988 */ /* 0x0003e20008000c08 */
[----:B------:R-:W-:Y:S02]  /*2740*/  F2FP.SATFINITE.E4M3.F32.PACK_AB_MERGE_C R87, R97, R96, R98 ;  /* 0x000000606157723e */ /* 0x000fe40004807062 */
[----:B------:R-:W-:Y:S02]  /*2750*/  F2FP.SATFINITE.E4M3.F32.PACK_AB_MERGE_C R100, R101, R100, R102 ;  /* 0x000000646564723e */ /* 0x000fe40004807066 */
[----:B------:R-:W-:-:S02]  /*2760*/  LOP3.LUT R10, R0, 0x50, RZ, 0x3c, !PT ;  /* 0x00000050000a7812 */ /* 0x000fc400078e3cff */
[----:B------:R-:W-:Y:S02]  /*2770*/  F2FP.SATFINITE.E4M3.F32.PACK_AB_MERGE_C R101, R105, R104, R106 ;  /* 0x000000686965723e */ /* 0x000fe4000480706a */
[----:B------:R-:W-:Y:S01]  /*2780*/  F2FP.SATFINITE.E4M3.F32.PACK_AB_MERGE_C R102, R109, R108, R110 ;  /* 0x0000006c6d66723e */ /* 0x000fe2000480706e */
[----:B------:R1:W-:Y:S01]  /*2790*/  STS.128 [R10+UR8], R84 ;  /* 0x000000540a007988 */ /* 0x0003e20008000c08 */
[----:B------:R-:W-:Y:S02]  /*27a0*/  F2FP.SATFINITE.E4M3.F32.PACK_AB_MERGE_C R103, R113, R112, R114 ;  /* 0x000000707167723e */ /* 0x000fe40004807072 */
[----:B------:R-:W-:Y:S02]  /*27b0*/  F2FP.SATFINITE.E4M3.F32.PACK_AB_MERGE_C R116, R117, R116, R118 ;  /* 0x000000747574723e */ /* 0x000fe40004807076 */
[----:B------:R-:W-:Y:S02]  /*27c0*/  LOP3.LUT R11, R0, 0x60, RZ, 0x3c, !PT ;  /* 0x00000060000b7812 */ /* 0x000fe400078e3cff */
[----:B------:R-:W-:-:S02]  /*27d0*/  F2FP.SATFINITE.E4M3.F32.PACK_AB_MERGE_C R117, R121, R120, R122 ;  /* 0x000000787975723e */ /* 0x000fc4000480707a */
[----:B------:R-:W-:Y:S01]  /*27e0*/  F2FP.SATFINITE.E4M3.F32.PACK_AB_MERGE_C R118, R125, R124, R126 ;  /* 0x0000007c7d76723e */ /* 0x000fe2000480707e */
[----:B------:R1:W-:Y:S01]  /*27f0*/  STS.128 [R11+UR8], R100 ;  /* 0x000000640b007988 */ /* 0x0003e20008000c08 */
[----:B------:R-:W-:Y:S02]  /*2800*/  F2FP.SATFINITE.E4M3.F32.PACK_AB_MERGE_C R119, R129, R128, R130 ;  /* 0x000000808177723e */ /* 0x000fe40004807082 */
[----:B------:R-:W-:-:S05]  /*2810*/  LOP3.LUT R12, R0, 0x70, RZ, 0x3c, !PT ;  /* 0x00000070000c7812 */ /* 0x000fca00078e3cff */
[----:B------:R1:W-:Y:S01]  /*2820*/  STS.128 [R12+UR8], R116 ;  /* 0x000000740c007988 */ /* 0x0003e20008000c08 */
[----:B------:R2:W-:Y:S06]  /*2830*/  MEMBAR.ALL.CTA ;  /* 0x0000000000007992 */ /* 0x0005ec0000008000 */
[----:B--2---:R-:W2:Y:S02]  /*2840*/  FENCE.VIEW.ASYNC.S ;  /* 0x00000000000073c6 */ /* 0x004ea40000000000 */
[----:B--2---:R-:W-:Y:S06]  /*2850*/  BAR.SYNC.DEFER_BLOCKING 0x0 ;  /* 0x0000000000007b1d */ /* 0x004fec0000010000 */
[----:B------:R1:W-:Y:S01]  /*2860*/  @UP1 UTMASTG.2D [UR4], [UR10] ;  /* 0x000000040a0013b5 */ /* 0x0003e20008008000 */
[----:B------:R0:W-:Y:S01]  /*2870*/  UTMACMDFLUSH ;  /* 0x00000000000079b7 */ /* 0x0001e20000000000 */
[----:B------:R-:W-:-:S04]  /*2880*/  DEPBAR.LE SB0, 0x0 ;  /* 0x000080000000791a */ /* 0x000fc80000000000 */
[----:B------:R-:W-:Y:S08]  /*2890*/  BAR.SYNC.DEFER_BLOCKING 0x0 ;  /* 0x0000000000007b1d */ /* 0x000ff00000010000 */
[----:B------:R-:W-:Y:S06]  /*28a0*/  BAR.SYNC.DEFER_BLOCKING 0x0 ;  /* 0x0000000000007b1d */ /* 0x000fec0000010000 */
[----:B-1----:R-:W-:Y:S05]  /*28b0*/  @P2 BRA `(.L_x_71) ;  /* 0x0000000000a02947 */ /* 0x002fea0003800000 */
[----:B------:R-:W1:Y:S01]  /*28c0*/  S2UR UR5, SR_CgaCtaId ;  /* 0x00000000000579c3 */ /* 0x000e620000008800 */
[----:B------:R-:W-:Y:S01]  /*28d0*/  NOP ;  /* 0x0000000000007918 */ /* 0x000fe20000000000 */
[----:B------:R-:W-:Y:S01]  /*28e0*/  UMOV UR4, 0x50 ;  /* 0x0000005000047882 */ /* 0x000fe20000000000 */
[----:B------:R-:W-:Y:S02]  /*28f0*/  IMAD.U32 R0, RZ, RZ, UR24 ;  /* 0x00000018ff007e24 */ /* 0x000fe4000f8e00ff */
[----:B------:R-:W-:Y:S02]  /*2900*/  IMAD.MOV.U32 R3, RZ, RZ, 0xff ;  /* 0x000000ffff037424 */ /* 0x000fe400078e00ff */
[----:B------:R-:W-:Y:S01]  /*2910*/  IMAD.MOV.U32 R7, RZ, RZ, 0x1 ;  /* 0x00000001ff077424 */ /* 0x000fe200078e00ff */
[----:B------:R-:W-:-:S04]  /*2920*/  LOP3.LUT R0, R0, 0xffff, RZ, 0xc0, !PT ;  /* 0x0000ffff00007812 */ /* 0x000fc800078ec0ff */
[----:B------:R-:W-:-:S05]  /*2930*/  SHF.R.U32.HI R0, RZ, 0x5, R0 ;  /* 0x00000005ff007819 */ /* 0x000fca0000011600 */
[----:B------:R-:W-:Y:S01]  /*2940*/  VIADD R2, R0, 0x10 ;  /* 0x0000001000027836 */ /* 0x000fe20000000000 */
[----:B------:R-:W-:Y:S01]  /*2950*/  SHF.L.U32 R0, R3, R0, RZ ;  /* 0x0000000003007219 */ /* 0x000fe200000006ff */
[----:B-1----:R-:W-:-:S03]  /*2960*/  ULEA UR6, UR5, UR4, 0x18 ;  /* 0x0000000405067291 */ /* 0x002fc6000f8ec0ff */
[----:B------:R-:W-:-:S04]  /*2970*/  SHF.L.U32 R3, R7, R2, RZ ;  /* 0x0000000207037219 */ /* 0x000fc800000006ff */
[----:B------:R-:W-:Y:S02]  /*2980*/  LOP3.LUT R0, R3, R0, RZ, 0xfc, !PT ;  /* 0x0000000003007212 */ /* 0x000fe400078efcff */
[----:B------:R-:W1:Y:S02]  /*2990*/  LDS R5, [UR6] ;  /* 0x00000006ff057984 */ /* 0x000e640008000800 */
[C---:B------:R-:W-:Y:S02]  /*29a0*/  LOP3.LUT R2, R0.reuse, 0xffff, RZ, 0xc0, !PT ;  /* 0x0000ffff00027812 */ /* 0x040fe400078ec0ff */
[----:B-1----:R-:W-:-:S04]  /*29b0*/  LOP3.LUT R3, R0, 0xffff, R5, 0x80, !PT ;  /* 0x0000ffff00037812 */ /* 0x002fc800078e8005 */
[----:B------:R-:W-:-:S13]  /*29c0*/  ISETP.NE.AND P0, PT, R3, R2, PT ;  /* 0x000000020300720c */ /* 0x000fda0003f05270 */
[----:B------:R-:W-:Y:S05]  /*29d0*/  @P0 BRA `(.L_x_72) ;  /* 0x0000000000500947 */ /* 0x000fea0003800000 */
[----:B------:R-:W-:Y:S02]  /*29e0*/  SHF.R.U32.HI R5, RZ, 0x10, R5 ;  /* 0x00000010ff057819 */ /* 0x000fe40000011605 */
[----:B------:R-:W-:-:S04]  /*29f0*/  SHF.R.U32.HI R2, RZ, 0x10, R0 ;  /* 0x00000010ff027819 */ /* 0x000fc80000011600 */
[----:B------:R-:W-:-:S04]  /*2a00*/  LOP3.LUT R5, R5, R2, RZ, 0xc0, !PT ;  /* 0x0000000205057212 */ /* 0x000fc800078ec0ff */
[----:B------:R-:W-:-:S13]  /*2a10*/  ISETP.NE.AND P0, PT, R5, R2, PT ;  /* 0x000000020500720c */ /* 0x000fda0003f05270 */
[----:B------:R-:W-:Y:S05]  /*2a20*/  @P0 BRA `(.L_x_73) ;  /* 0x0000000000300947 */ /* 0x000fea0003800000 */
[----:B------:R-:W-:Y:S01]  /*2a30*/  R2UR UR4, R0 ;  /* 0x00000000000472ca */ /* 0x000fe200000e0000 */
[----:B------:R-:W-:Y:S01]  /*2a40*/  VOTEU.ANY UR5, UPT, PT ;  /* 0x0000000000057886 */ /* 0x000fe200038e0100 */
[----:B------:R-:W1:Y:S01]  /*2a50*/  S2R R0, SR_LANEID ;  /* 0x0000000000007919 */ /* 0x000e620000000000 */
[----:B------:R-:W-:-:S10]  /*2a60*/  UFLO.U32 UR5, UR5 ;  /* 0x00000005000572bd */ /* 0x000fd400080e0000 */
[----:B------:R-:W-:-:S06]  /*2a70*/  ULOP3.LUT UR4, URZ, UR4, URZ, 0x33, !UPT ;  /* 0x00000004ff047292 */ /* 0x000fcc000f8e33ff */
[----:B------:R-:W-:-:S04]  /*2a80*/  IMAD.U32 R2, RZ, RZ, UR4 ;  /* 0x00000004ff027e24 */ /* 0x000fc8000f8e00ff */
[----:B------:R-:W2:Y:S02]  /*2a90*/  REDUX UR7, R2 ;  /* 0x00000000020773c4 */ /* 0x000ea40000000000 */
[----:B------:R3:W-:Y:S01]  /*2aa0*/  UTCATOMSWS.AND URZ, UR4 ;  /* 0x0000000400ff79e3 */ /* 0x0007e20008000000 */
[----:B-1----:R-:W-:Y:S01]  /*2ab0*/  ISETP.EQ.U32.AND P0, PT, R0, UR5, PT ;  /* 0x0000000500007c0c */ /* 0x002fe2000bf02070 */
[----:B--2---:R-:W-:-:S12]  /*2ac0*/  IMAD.U32 R0, RZ, RZ, UR7 ;  /* 0x00000007ff007e24 */ /* 0x004fd8000f8e00ff */
[----:B------:R3:W-:Y:S01]  /*2ad0*/  @P0 ATOMS.AND RZ, [UR6], R0 ;  /* 0x00000000ffff098c */ /* 0x0007e2000a800006 */
[----:B------:R-:W-:Y:S05]  /*2ae0*/  BRA `(.L_x_71) ;  /* 0x0000000000147947 */ /* 0x000fea0003800000 */
.L_x_73:
[----:B------:R-:W-:-:S07]  /*2af0*/  MOV R2, 0x2b10 ;  /* 0x00002b1000027802 */ /* 0x000fce0000000f00 */
[----:B------:R-:W-:Y:S05]  /*2b00*/  CALL.REL.NOINC `($__internal_0_$__cuda_sm10x_tcgen05_guardrail_trap_col_being_dealloced_not_returned_by_alloc) ;  /* 0x0000000000447944 */ /* 0x000fea0003c00000 */
[----:B------:R-:W-:Y:S05]  /*2b10*/  BRA `(.L_x_71) ;  /* 0x0000000000087947 */ /* 0x000fea0003800000 */
.L_x_72:
[----:B------:R-:W-:-:S07]  /*2b20*/  MOV R2, 0x2b40 ;  /* 0x00002b4000027802 */ /* 0x000fce0000000f00 */
[----:B------:R-:W-:Y:S05]  /*2b30*/  CALL.REL.NOINC `($__internal_2_$__cuda_sm10x_tcgen05_guardrail_trap_unallocated_columns_being_dealloced) ;  /* 0x0000000000507944 */ /* 0x000fea0003c00000 */
.L_x_71:
[----:B------:R-:W-:Y:S01]  /*2b40*/  NOP ;  /* 0x0000000000007918 */ /* 0x000fe20000000000 */
[----:B---3--:R-:W-:Y:S05]  /*2b50*/  EXIT ;  /* 0x000000000000794d */ /* 0x008fea0003800000 */
.L_x_58:
[----:B------:R-:W1:Y:S02]  /*2b60*/  SYNCS.PHASECHK.TRANS64.TRYWAIT P0, [UR8+0x7800], RZ ;  /* 0x007800ffff0075a7 */ /* 0x000e640008001108 */
[----:B-1----:R-:W-:Y:S05]  /*2b70*/  @!P0 BRA `(.L_x_58) ;  /* 0xfffffffc00f88947 */ /* 0x002fea000383ffff */
[----:B------:R-:W-:Y:S05]  /*2b80*/  BRA `(.L_x_74) ;  /* 0xffffffec00d87947 */ /* 0x000fea000383ffff */
.L_x_60:
[----:B------:R-:W1:Y:S02]  /*2b90*/  SYNCS.PHASECHK.TRANS64.TRYWAIT P1, [UR8+0x7820], RZ ;  /* 0x007820ffff0075a7 */ /* 0x000e640008021108 */
[----:B-1----:R-:W-:Y:S05]  /*2ba0*/  @!P1 BRA `(.L_x_60) ;  /* 0xfffffffc00f89947 */ /* 0x002fea000383ffff */
[----:B------:R-:W-:Y:S05]  /*2bb0*/  BRA `(.L_x_75) ;  /* 0xfffffff0002c7947 */ /* 0x000fea000383ffff */
.L_x_61:
[----:B------:R-:W2:Y:S02]  /*2bc0*/  SYNCS.PHASECHK.TRANS64.TRYWAIT P0, [UR16+0x7800], R3 ;  /* 0x00780003ff0075a7 */ /* 0x000ea40008001110 */
[----:B--2---:R-:W-:Y:S05]  /*2bd0*/  @!P0 BRA `(.L_x_61) ;  /* 0xfffffffc00f88947 */ /* 0x004fea000383ffff */
[----:B------:R-:W-:Y:S05]  /*2be0*/  BRA `(.L_x_76) ;  /* 0xfffffff000b47947 */ /* 0x000fea000383ffff */
.L_x_63:
[----:B------:R-:W2:Y:S02]  /*2bf0*/  SYNCS.PHASECHK.TRANS64.TRYWAIT P0, [UR16+0x7820], R3 ;  /* 0x00782003ff0075a7 */ /* 0x000ea40008001110 */
[----:B--2---:R-:W-:Y:S05]  /*2c00*/  @!P0 BRA `(.L_x_63) ;  /* 0xfffffffc00f88947 */ /* 0x004fea000383ffff */
[----:B------:R-:W-:Y:S05]  /*2c10*/  BRA `(.L_x_77) ;  /* 0xfffffff400047947 */ /* 0x000fea000383ffff */
        .weak           $__internal_0_$__cuda_sm10x_tcgen05_guardrail_trap_col_being_dealloced_not_returned_by_alloc
        .type           $__internal_0_$__cuda_sm10x_tcgen05_guardrail_trap_col_being_dealloced_not_returned_by_alloc,@function
        .size           $__internal_0_$__cuda_sm10x_tcgen05_guardrail_trap_col_being_dealloced_not_returned_by_alloc,($__internal_1_$__cuda_sm10x_tcgen05_guardrail_trap_phase_invalid_during_alloc - $__internal_0_$__cuda_sm10x_tcgen05_guardrail_trap_col_being_dealloced_not_returned_by_alloc)
$__internal_0_$__cuda_sm10x_tcgen05_guardrail_trap_col_being_dealloced_not_returned_by_alloc:
[----:B------:R-:W-:Y:S05]  /*2c20*/  BPT.TRAP 0x1 ;  /* 0x000000040000795c */ /* 0x000fea0000300000 */
[----:B------:R-:W-:-:S04]  /*2c30*/  IMAD.MOV.U32 R3, RZ, RZ, 0x0 ;  /* 0x00000000ff037424 */ /* 0x000fc800078e00ff */
[----:B------:R-:W-:Y:S05]  /*2c40*/  RET.REL.NODEC R2 `(gluon_tcgen05) ;  /* 0xffffffd002ec7950 */ /* 0x000fea0003c3ffff */
        .weak           $__internal_1_$__cuda_sm10x_tcgen05_guardrail_trap_phase_invalid_during_alloc
        .type           $__internal_1_$__cuda_sm10x_tcgen05_guardrail_trap_phase_invalid_during_alloc,@function
        .size           $__internal_1_$__cuda_sm10x_tcgen05_guardrail_trap_phase_invalid_during_alloc,($__internal_2_$__cuda_sm10x_tcgen05_guardrail_trap_unallocated_columns_being_dealloced - $__internal_1_$__cuda_sm10x_tcgen05_guardrail_trap_phase_invalid_during_alloc)
$__internal_1_$__cuda_sm10x_tcgen05_guardrail_trap_phase_invalid_during_alloc:
[----:B------:R-:W-:Y:S05]  /*2c50*/  BPT.TRAP 0x1 ;  /* 0x000000040000795c */ /* 0x000fea0000300000 */
[----:B------:R-:W-:-:S04]  /*2c60*/  IMAD.MOV.U32 R3, RZ, RZ, 0x0 ;  /* 0x00000000ff037424 */ /* 0x000fc800078e00ff */
[----:B------:R-:W-:Y:S05]  /*2c70*/  RET.REL.NODEC R2 `(gluon_tcgen05) ;  /* 0xffffffd002e07950 */ /* 0x000fea0003c3ffff */
        .weak           $__internal_2_$__cuda_sm10x_tcgen05_guardrail_trap_unallocated_columns_being_dealloced
        .type           $__internal_2_$__cuda_sm10x_tcgen05_guardrail_trap_unallocated_columns_being_dealloced,@function
        .size           $__internal_2_$__cuda_sm10x_tcgen05_guardrail_trap_unallocated_columns_being_dealloced,(.L_x_81 - $__internal_2_$__cuda_sm10x_tcgen05_guardrail_trap_unallocated_columns_being_dealloced)
$__internal_2_$__cuda_sm10x_tcgen05_guardrail_trap_unallocated_columns_being_dealloced:
[----:B------:R-:W-:Y:S05]  /*2c80*/  BPT.TRAP 0x1 ;  /* 0x000000040000795c */ /* 0x000fea0000300000 */
[----:B------:R-:W-:-:S04]  /*2c90*/  IMAD.MOV.U32 R3, RZ, RZ, 0x0 ;  /* 0x00000000ff037424 */ /* 0x000fc800078e00ff */
[----:B------:R-:W-:Y:S05]  /*2ca0*/  RET.REL.NODEC R2 `(gluon_tcgen05) ;  /* 0xffffffd002d47950 */ /* 0x000fea0003c3ffff */
.L_x_78:
[----:B------:R-:W-:-:S00]  /*2cb0*/  BRA `(.L_x_78) ;  /* 0xfffffffc00fc7947 */ /* 0x000fc0000383ffff */
[----:B------:R-:W-:-:S00]  /*2cc0*/  NOP ;  /* 0x0000000000007918 */ /* 0x000fc00000000000 */
        /* <DEDUP_REMOVED lines=11> */
.L_x_81:


//--------------------- .nv.shared.gluon_tcgen05  --------------------------
	.section	.nv.shared.gluon_tcgen05,"aw",@nobits
	.sectionflags	@""
	.align	16
	.zero		1024


//--------------------- .nv.shared.reserved.0     --------------------------
	.section	.nv.shared.reserved.0,"aw",@nobits
	.align	8
	.weak		__nv_reservedSMEM_offset_0_alias
	.size		__nv_reservedSMEM_offset_0_alias, 0, 64
	.other		__nv_reservedSMEM_offset_0_alias,@"STO_CUDA_RESERVED_SHARED STV_DEFAULT"
__nv_reservedSMEM_offset_0_alias:
	.zero		0
.nv.shared.reserved.0:
	.zero		64
	.weak		__nv_reservedSMEM_allocation_phase
	.type		__nv_reservedSMEM_allocation_phase,@object
	.size		__nv_reservedSMEM_allocation_phase,(.L_0 - __nv_reservedSMEM_allocation_phase)
__nv_reservedSMEM_allocation_phase:
	.zero		1
.L_0:
	.zero		7
	.weak		__nv_reservedSMEM_devtool_atexit_pc
	.type		__nv_reservedSMEM_devtool_atexit_pc,@object
	.size		__nv_reservedSMEM_devtool_atexit_pc,(__nv_reservedSMEM_allocation_mask - __nv_reservedSMEM_devtool_atexit_pc)
__nv_reservedSMEM_devtool_atexit_pc:
	.zero		8
	.weak		__nv_reservedSMEM_allocation_mask
	.type		__nv_reservedSMEM_allocation_mask,@object
	.size		__nv_reservedSMEM_allocation_mask,(.L_2 - __nv_reservedSMEM_allocation_mask)
__nv_reservedSMEM_allocation_mask:
	.zero		4
.L_2:


//--------------------- .nv.constant0.gluon_tcgen05 --------------------------
	.section	.nv.constant0.gluon_tcgen05,"a",@progbits
	.sectionflags	@""
	.align	4
.nv.constant0.gluon_tcgen05:
	.zero		976


//--------------------- SYMBOLS --------------------------

	.type		.nv.reservedSmem.offset0,@object
	.size		.nv.reservedSmem.offset0,0x4
	.type		.nv.reservedSmem.cap,@object
	.size		.nv.reservedSmem.cap,0x4
